	.target	sm_100a

	.elftype	@"ET_EXEC"


//--------------------- .note.nv.tkinfo           --------------------------
	.section	.note.nv.tkinfo,"",@"SHT_NOTE"
	.sectionflags	@"SHF_NOTE_NV_TKINFO"
	.tkinfo
        /*0018*/ 	.word	0x00000002
        /*0030*/ 	.string	""
        /*0030*/ 	.string	"ptxas"
        /*0030*/ 	.string	"Cuda compilation tools, release 13.0, V13.0.88"
        /*0030*/ 	.string	"Build cuda_13.0.r13.0/compiler.36424714_0"
        /*0030*/ 	.string	"-arch sm_100a -m 64 "



//--------------------- .note.nv.cuinfo           --------------------------
	.section	.note.nv.cuinfo,"",@"SHT_NOTE"
	.sectionflags	@"SHF_NOTE_NV_CUINFO"
        /*0018*/ 	.short	0x0002
        /*001a*/ 	.short	0x0064
        /*001c*/ 	.short	0x0082
	.zero		2


//--------------------- .nv.info                  --------------------------
	.section	.nv.info,"",@"SHT_CUDA_INFO"
	.align	4


	//----- nvinfo : EIATTR_REGCOUNT
	.align		4
        /*0000*/ 	.byte	0x04, 0x2f
        /*0002*/ 	.short	(.L_19 - .L_18)
	.align		4
.L_18:
        /*0004*/ 	.word	index@(_ZN7cutlass13device_kernelINS_4gemm6kernel13GemmUniversalIN4cute5tupleIJiiiiEEENS1_10collective13CollectiveMmaINS1_35MainloopSm100TmaUmmaWarpSpecializedILi4ELi2ELi4ENS5_IJNS4_1CILi2EEESB_NSA_ILi1EEEEEEEENS5_IJNSA_ILi64EEESF_NSA_ILi32EEEEEENS_12float_e5m2_tENS5_IJlSC_lEEESI_SJ_NS4_8TiledMMAINS4_8MMA_AtomIJNS4_10MMA_TraitsINS4_19SM100_MMA_F8F6F4_SSEJSI_SI_fSF_SF_NS4_17integral_constantINS4_4UMMA5MajorELSQ_0EEESR_NSO_INSP_7ScaleInELSS_0EEEST_EEEEEENS4_6LayoutINS5_IJSC_SC_SC_EEENS5_IJNSA_ILi0EEESY_SY_EEEEENS5_IJNS4_10UnderscoreES11_S11_EEEEENS4_23SM90_TMA_LOAD_MULTICASTENS4_14ComposedLayoutINS4_7SwizzleILi1ELi4ELi3EEENS4_18smem_ptr_flag_bitsILi8EEENSW_INS5_IJNSA_ILi8EEESG_EEENS5_IJSG_SC_EEEEEEEvNS4_8identityES14_S1E_vS1F_EENS_8epilogue10collective18CollectiveEpilogueINS1H_23Sm100TmaWarpSpecializedILi1ELi1ELi32ELb0ELb0EEEJSH_NS5_IJNSW_ISF_SC_EES1M_EEESI_SJ_SI_SJ_NS1H_6fusion15FusionCallbacksIS1L_NS1O_17LinearCombinationISI_fSI_fLNS_15FloatRoundStyleE2EEESH_S1N_JEEENS4_5SM1004TMEM4LOAD26SM100_TMEM_LOAD_16dp32b32xENS4_13SM90_TMA_LOADENS15_INS16_ILi2ELi4ELi3EEES19_NSW_INS5_IJS1A_SF_EEENS5_IJSF_SC_EEEEEEENS4_39AutoVectorizingCopyWithAssumedAlignmentILi128EEENS4_14SM90_TMA_STOREES23_S25_S25_EEEvvEEEEvNT_6ParamsE)
        /*0008*/ 	.word	0x00000059


	//----- nvinfo : EIATTR_FRAME_SIZE
	.align		4
.L_19:
        /*000c*/ 	.byte	0x04, 0x11
        /*000e*/ 	.short	(.L_21 - .L_20)
	.align		4
.L_20:
        /*0010*/ 	.word	index@($__internal_2_$__cuda_sm10x_tcgen05_guardrail_trap_unallocated_columns_being_dealloced)
        /*0014*/ 	.word	0x00000000


	//----- nvinfo : EIATTR_FRAME_SIZE
	.align		4
.L_21:
        /*0018*/ 	.byte	0x04, 0x11
        /*001a*/ 	.short	(.L_23 - .L_22)
	.align		4
.L_22:
        /*001c*/ 	.word	index@($__internal_1_$__cuda_sm10x_tcgen05_guardrail_trap_phase_invalid_during_alloc)
        /*0020*/ 	.word	0x00000000


	//----- nvinfo : EIATTR_FRAME_SIZE
	.align		4
.L_23:
        /*0024*/ 	.byte	0x04, 0x11
        /*0026*/ 	.short	(.L_25 - .L_24)
	.align		4
.L_24:
        /*0028*/ 	.word	index@($__internal_0_$__cuda_sm10x_tcgen05_guardrail_trap_col_being_dealloced_not_returned_by_alloc)
        /*002c*/ 	.word	0x00000000


	//----- nvinfo : EIATTR_FRAME_SIZE
	.align		4
.L_25:
        /*0030*/ 	.byte	0x04, 0x11
        /*0032*/ 	.short	(.L_27 - .L_26)
	.align		4
.L_26:
        /*0034*/ 	.word	index@(_ZN7cutlass13device_kernelINS_4gemm6kernel13GemmUniversalIN4cute5tupleIJiiiiEEENS1_10collective13CollectiveMmaINS1_35MainloopSm100TmaUmmaWarpSpecializedILi4ELi2ELi4ENS5_IJNS4_1CILi2EEESB_NSA_ILi1EEEEEEEENS5_IJNSA_ILi64EEESF_NSA_ILi32EEEEEENS_12float_e5m2_tENS5_IJlSC_lEEESI_SJ_NS4_8TiledMMAINS4_8MMA_AtomIJNS4_10MMA_TraitsINS4_19SM100_MMA_F8F6F4_SSEJSI_SI_fSF_SF_NS4_17integral_constantINS4_4UMMA5MajorELSQ_0EEESR_NSO_INSP_7ScaleInELSS_0EEEST_EEEEEENS4_6LayoutINS5_IJSC_SC_SC_EEENS5_IJNSA_ILi0EEESY_SY_EEEEENS5_IJNS4_10UnderscoreES11_S11_EEEEENS4_23SM90_TMA_LOAD_MULTICASTENS4_14ComposedLayoutINS4_7SwizzleILi1ELi4ELi3EEENS4_18smem_ptr_flag_bitsILi8EEENSW_INS5_IJNSA_ILi8EEESG_EEENS5_IJSG_SC_EEEEEEEvNS4_8identityES14_S1E_vS1F_EENS_8epilogue10collective18CollectiveEpilogueINS1H_23Sm100TmaWarpSpecializedILi1ELi1ELi32ELb0ELb0EEEJSH_NS5_IJNSW_ISF_SC_EES1M_EEESI_SJ_SI_SJ_NS1H_6fusion15FusionCallbacksIS1L_NS1O_17LinearCombinationISI_fSI_fLNS_15FloatRoundStyleE2EEESH_S1N_JEEENS4_5SM1004TMEM4LOAD26SM100_TMEM_LOAD_16dp32b32xENS4_13SM90_TMA_LOADENS15_INS16_ILi2ELi4ELi3EEES19_NSW_INS5_IJS1A_SF_EEENS5_IJSF_SC_EEEEEEENS4_39AutoVectorizingCopyWithAssumedAlignmentILi128EEENS4_14SM90_TMA_STOREES23_S25_S25_EEEvvEEEEvNT_6ParamsE)
        /*0038*/ 	.word	0x00000000


	//----- nvinfo : EIATTR_MIN_STACK_SIZE
	.align		4
.L_27:
        /*003c*/ 	.byte	0x04, 0x12
        /*003e*/ 	.short	(.L_29 - .L_28)
	.align		4
.L_28:
        /*0040*/ 	.word	index@(_ZN7cutlass13device_kernelINS_4gemm6kernel13GemmUniversalIN4cute5tupleIJiiiiEEENS1_10collective13CollectiveMmaINS1_35MainloopSm100TmaUmmaWarpSpecializedILi4ELi2ELi4ENS5_IJNS4_1CILi2EEESB_NSA_ILi1EEEEEEEENS5_IJNSA_ILi64EEESF_NSA_ILi32EEEEEENS_12float_e5m2_tENS5_IJlSC_lEEESI_SJ_NS4_8TiledMMAINS4_8MMA_AtomIJNS4_10MMA_TraitsINS4_19SM100_MMA_F8F6F4_SSEJSI_SI_fSF_SF_NS4_17integral_constantINS4_4UMMA5MajorELSQ_0EEESR_NSO_INSP_7ScaleInELSS_0EEEST_EEEEEENS4_6LayoutINS5_IJSC_SC_SC_EEENS5_IJNSA_ILi0EEESY_SY_EEEEENS5_IJNS4_10UnderscoreES11_S11_EEEEENS4_23SM90_TMA_LOAD_MULTICASTENS4_14ComposedLayoutINS4_7SwizzleILi1ELi4ELi3EEENS4_18smem_ptr_flag_bitsILi8EEENSW_INS5_IJNSA_ILi8EEESG_EEENS5_IJSG_SC_EEEEEEEvNS4_8identityES14_S1E_vS1F_EENS_8epilogue10collective18CollectiveEpilogueINS1H_23Sm100TmaWarpSpecializedILi1ELi1ELi32ELb0ELb0EEEJSH_NS5_IJNSW_ISF_SC_EES1M_EEESI_SJ_SI_SJ_NS1H_6fusion15FusionCallbacksIS1L_NS1O_17LinearCombinationISI_fSI_fLNS_15FloatRoundStyleE2EEESH_S1N_JEEENS4_5SM1004TMEM4LOAD26SM100_TMEM_LOAD_16dp32b32xENS4_13SM90_TMA_LOADENS15_INS16_ILi2ELi4ELi3EEES19_NSW_INS5_IJS1A_SF_EEENS5_IJSF_SC_EEEEEEENS4_39AutoVectorizingCopyWithAssumedAlignmentILi128EEENS4_14SM90_TMA_STOREES23_S25_S25_EEEvvEEEEvNT_6ParamsE)
        /*0044*/ 	.word	0x00000000
.L_29:


//--------------------- .nv.compat                --------------------------
	.section	.nv.compat,"",@"SHT_CUDA_COMPAT_INFO"
	.align	4
        /*0000*/ 	.byte	0x02, 0x09, 0x01, 0x00, 0x02, 0x02, 0x02, 0x00, 0x02, 0x05, 0x05, 0x00, 0x03, 0x07, 0x01, 0x01
        /*0010*/ 	.byte	0x02, 0x03, 0x01, 0x00, 0x02, 0x06, 0x01, 0x00, 0x04, 0x0b, 0x08, 0x00, 0x09, 0x00, 0x00, 0x00
        /*0020*/ 	.byte	0x00, 0x00, 0x00, 0x00


//--------------------- .nv.info._ZN7cutlass13device_kernelINS_4gemm6kernel13GemmUniversalIN4cute5tupleIJiiiiEEENS1_10collective13CollectiveMmaINS1_35MainloopSm100TmaUmmaWarpSpecializedILi4ELi2ELi4ENS5_IJNS4_1CILi2EEESB_NSA_ILi1EEEEEEEENS5_IJNSA_ILi64EEESF_NSA_ILi32EEEEEENS_12float_e5m2_tENS5_IJlSC_lEEESI_SJ_NS4_8TiledMMAINS4_8MMA_AtomIJNS4_10MMA_TraitsINS4_19SM100_MMA_F8F6F4_SSEJSI_SI_fSF_SF_NS4_17integral_constantINS4_4UMMA5MajorELSQ_0EEESR_NSO_INSP_7ScaleInELSS_0EEEST_EEEEEENS4_6LayoutINS5_IJSC_SC_SC_EEENS5_IJNSA_ILi0EEESY_SY_EEEEENS5_IJNS4_10UnderscoreES11_S11_EEEEENS4_23SM90_TMA_LOAD_MULTICASTENS4_14ComposedLayoutINS4_7SwizzleILi1ELi4ELi3EEENS4_18smem_ptr_flag_bitsILi8EEENSW_INS5_IJNSA_ILi8EEESG_EEENS5_IJSG_SC_EEEEEEEvNS4_8identityES14_S1E_vS1F_EENS_8epilogue10collective18CollectiveEpilogueINS1H_23Sm100TmaWarpSpecializedILi1ELi1ELi32ELb0ELb0EEEJSH_NS5_IJNSW_ISF_SC_EES1M_EEESI_SJ_SI_SJ_NS1H_6fusion15FusionCallbacksIS1L_NS1O_17LinearCombinationISI_fSI_fLNS_15FloatRoundStyleE2EEESH_S1N_JEEENS4_5SM1004TMEM4LOAD26SM100_TMEM_LOAD_16dp32b32xENS4_13SM90_TMA_LOADENS15_INS16_ILi2ELi4ELi3EEES19_NSW_INS5_IJS1A_SF_EEENS5_IJSF_SC_EEEEEEENS4_39AutoVectorizingCopyWithAssumedAlignmentILi128EEENS4_14SM90_TMA_STOREES23_S25_S25_EEEvvEEEEvNT_6ParamsE --------------------------
	.section	.nv.info._ZN7cutlass13device_kernelINS_4gemm6kernel13GemmUniversalIN4cute5tupleIJiiiiEEENS1_10collective13CollectiveMmaINS1_35MainloopSm100TmaUmmaWarpSpecializedILi4ELi2ELi4ENS5_IJNS4_1CILi2EEESB_NSA_ILi1EEEEEEEENS5_IJNSA_ILi64EEESF_NSA_ILi32EEEEEENS_12float_e5m2_tENS5_IJlSC_lEEESI_SJ_NS4_8TiledMMAINS4_8MMA_AtomIJNS4_10MMA_TraitsINS4_19SM100_MMA_F8F6F4_SSEJSI_SI_fSF_SF_NS4_17integral_constantINS4_4UMMA5MajorELSQ_0EEESR_NSO_INSP_7ScaleInELSS_0EEEST_EEEEEENS4_6LayoutINS5_IJSC_SC_SC_EEENS5_IJNSA_ILi0EEESY_SY_EEEEENS5_IJNS4_10UnderscoreES11_S11_EEEEENS4_23SM90_TMA_LOAD_MULTICASTENS4_14ComposedLayoutINS4_7SwizzleILi1ELi4ELi3EEENS4_18smem_ptr_flag_bitsILi8EEENSW_INS5_IJNSA_ILi8EEESG_EEENS5_IJSG_SC_EEEEEEEvNS4_8identityES14_S1E_vS1F_EENS_8epilogue10collective18CollectiveEpilogueINS1H_23Sm100TmaWarpSpecializedILi1ELi1ELi32ELb0ELb0EEEJSH_NS5_IJNSW_ISF_SC_EES1M_EEESI_SJ_SI_SJ_NS1H_6fusion15FusionCallbacksIS1L_NS1O_17LinearCombinationISI_fSI_fLNS_15FloatRoundStyleE2EEESH_S1N_JEEENS4_5SM1004TMEM4LOAD26SM100_TMEM_LOAD_16dp32b32xENS4_13SM90_TMA_LOADENS15_INS16_ILi2ELi4ELi3EEES19_NSW_INS5_IJS1A_SF_EEENS5_IJSF_SC_EEEEEEENS4_39AutoVectorizingCopyWithAssumedAlignmentILi128EEENS4_14SM90_TMA_STOREES23_S25_S25_EEEvvEEEEvNT_6ParamsE,"",@"SHT_CUDA_INFO"
	.sectionflags	@""
	.align	4


	//----- nvinfo : EIATTR_CUDA_API_VERSION
	.align		4
        /*0000*/ 	.byte	0x04, 0x37
        /*0002*/ 	.short	(.L_31 - .L_30)
.L_30:
        /*0004*/ 	.word	0x00000082


	//----- nvinfo : EIATTR_KPARAM_INFO
	.align		4
.L_31:
        /*0008*/ 	.byte	0x04, 0x17
        /*000a*/ 	.short	(.L_33 - .L_32)
.L_32:
        /*000c*/ 	.word	0x00000000
        /*0010*/ 	.short	0x0000
        /*0012*/ 	.short	0x0000
        /*0014*/ 	.byte	0x00, 0xf0, 0x01, 0x20


	//----- nvinfo : EIATTR_AT_ENTRY_FRAGMENTS
	.align		4
.L_33:
        /*0018*/ 	.byte	0x04, 0x4f
        /*001a*/ 	.short	(.L_35 - .L_34)


	//   ....[0]....
.L_34:
        /*001c*/ 	.word	0x00000006


	//----- nvinfo : EIATTR_RESERVED_SMEM_USED
	.align		4
.L_35:
        /*0020*/ 	.byte	0x01, 0x41
	.zero		2


	//----- nvinfo : EIATTR_SPARSE_MMA_MASK
	.align		4
        /*0024*/ 	.byte	0x03, 0x50
        /*0026*/ 	.short	0x0000


	//----- nvinfo : EIATTR_TCGEN05_1CTA_USED
	.align		4
        /*0028*/ 	.byte	0x01, 0x51
	.zero		2


	//----- nvinfo : EIATTR_MAXREG_COUNT
	.align		4
        /*002c*/ 	.byte	0x03, 0x1b
        /*002e*/ 	.short	0x00ff


	//----- nvinfo : EIATTR_NUM_BARRIERS
	.align		4
        /*0030*/ 	.byte	0x02, 0x4c
        /*0032*/ 	.byte	0x07
	.zero		1


	//----- nvinfo : EIATTR_EXTERNS
	.align		4
        /*0034*/ 	.byte	0x04, 0x0f
        /*0036*/ 	.short	(.L_37 - .L_36)


	//   ....[0]....
	.align		4
.L_36:
        /*0038*/ 	.word	index@(__assertfail)


	//----- nvinfo : EIATTR_MERCURY_ISA_VERSION
	.align		4
.L_37:
        /*003c*/ 	.byte	0x03, 0x5f
        /*003e*/ 	.short	0x0101


	//----- nvinfo : EIATTR_INT_WARP_WIDE_INSTR_OFFSETS
	.align		4
        /*0040*/ 	.byte	0x04, 0x31
        /*0042*/ 	.short	(.L_39 - .L_38)


	//   ....[0]....
.L_38:
        /*0044*/ 	.word	0x00003c70


	//   ....[1]....
        /*0048*/ 	.word	0x00003ca0


	//   ....[2]....
        /*004c*/ 	.word	0x00003cc0


	//   ....[3]....
        /*0050*/ 	.word	0x000047f0


	//   ....[4]....
        /*0054*/ 	.word	0x000048a0


	//----- nvinfo : EIATTR_COOP_GROUP_MASK_REGIDS
	.align		4
.L_39:
        /*0058*/ 	.byte	0x04, 0x29
        /*005a*/ 	.short	(.L_41 - .L_40)


	//   ....[0]....
.L_40:
        /*005c*/ 	.word	0xffffffff


	//   ....[1]....
        /*0060*/ 	.word	0xffffffff


	//   ....[2]....
        /*0064*/ 	.word	0xffffffff


	//   ....[3]....
        /*0068*/ 	.word	0xffffffff


	//   ....[4]....
        /*006c*/ 	.word	0xffffffff


	//   ....[5]....
        /*0070*/ 	.word	0xffffffff


	//   ....[6]....
        /*0074*/ 	.word	0xffffffff


	//   ....[7]....
        /*0078*/ 	.word	0xffffffff


	//   ....[8]....
        /*007c*/ 	.word	0xffffffff


	//   ....[9]....
        /*0080*/ 	.word	0xffffffff


	//   ....[10]....
        /*0084*/ 	.word	0xffffffff


	//   ....[11]....
        /*0088*/ 	.word	0xffffffff


	//   ....[12]....
        /*008c*/ 	.word	0xffffffff


	//   ....[13]....
        /*0090*/ 	.word	0xffffffff


	//----- nvinfo : EIATTR_COOP_GROUP_INSTR_OFFSETS
	.align		4
.L_41:
        /*0094*/ 	.byte	0x04, 0x28
        /*0096*/ 	.short	(.L_43 - .L_42)


	//   ....[0]....
.L_42:
        /*0098*/ 	.word	0x00000080


	//   ....[1]....
        /*009c*/ 	.word	0x000004e0


	//   ....[2]....
        /*00a0*/ 	.word	0x00000690


	//   ....[3]....
        /*00a4*/ 	.word	0x000007d0


	//   ....[4]....
        /*00a8*/ 	.word	0x000008d0


	//   ....[5]....
        /*00ac*/ 	.word	0x00000a40


	//   ....[6]....
        /*00b0*/ 	.word	0x00000be0


	//   ....[7]....
        /*00b4*/ 	.word	0x00000d90


	//   ....[8]....
        /*00b8*/ 	.word	0x00002110


	//   ....[9]....
        /*00bc*/ 	.word	0x00002fb0


	//   ....[10]....
        /*00c0*/ 	.word	0x000031c0


	//   ....[11]....
        /*00c4*/ 	.word	0x000031f0


	//   ....[12]....
        /*00c8*/ 	.word	0x00003b50


	//   ....[13]....
        /*00cc*/ 	.word	0x00003d80


	//----- nvinfo : EIATTR_VRC_CTA_INIT_COUNT
	.align		4
.L_43:
        /*00d0*/ 	.byte	0x02, 0x4a
        /*00d2*/ 	.byte	0x80
	.zero		1


	//----- nvinfo : EIATTR_SYSCALL_OFFSETS
	.align		4
        /*00d4*/ 	.byte	0x04, 0x46
        /*00d6*/ 	.short	(.L_45 - .L_44)


	//   ....[0]....
.L_44:
        /*00d8*/ 	.word	0x00005410


	//   ....[1]....
        /*00dc*/ 	.word	0x00005550


	//   ....[2]....
        /*00e0*/ 	.word	0x00005cd0


	//----- nvinfo : EIATTR_MBARRIER_INSTR_OFFSETS
	.align		4
.L_45:
        /*00e4*/ 	.byte	0x04, 0x39
        /*00e6*/ 	.short	(.L_47 - .L_46)


	//   ....[0]....
.L_46:
        /*00e8*/ 	.word	0x00000600
        /*00ec*/ 	.word	0x000000ff
        /*00f0*/ 	.word	0x00000000
        /*00f4*/ 	.short	0x0100
        /*00f6*/ 	.byte	0x04
	.zero		1


	//   ....[1]....
        /*00f8*/ 	.word	0x00000610
        /*00fc*/ 	.word	0x000000ff
        /*0100*/ 	.word	0x00000020
        /*0104*/ 	.short	0x0100
        /*0106*/ 	.byte	0x04
	.zero		1


	//   ....[2]....
        /*0108*/ 	.word	0x00000620
        /*010c*/ 	.word	0x000000ff
        /*0110*/ 	.word	0x00000008
        /*0114*/ 	.short	0x0100
        /*0116*/ 	.byte	0x04
	.zero		1


	//   ....[3]....
        /*0118*/ 	.word	0x00000630
        /*011c*/ 	.word	0x000000ff
        /*0120*/ 	.word	0x00000028
        /*0124*/ 	.short	0x0100
        /*0126*/ 	.byte	0x04
	.zero		1


	//   ....[4]....
        /*0128*/ 	.word	0x00000640
        /*012c*/ 	.word	0x000000ff
        /*0130*/ 	.word	0x00000010
        /*0134*/ 	.short	0x0100
        /*0136*/ 	.byte	0x04
	.zero		1


	//   ....[5]....
        /*0138*/ 	.word	0x00000650
        /*013c*/ 	.word	0x000000ff
        /*0140*/ 	.word	0x00000030
        /*0144*/ 	.short	0x0100
        /*0146*/ 	.byte	0x04
	.zero		1


	//   ....[6]....
        /*0148*/ 	.word	0x00000660
        /*014c*/ 	.word	0x000000ff
        /*0150*/ 	.word	0x00000018
        /*0154*/ 	.short	0x0100
        /*0156*/ 	.byte	0x04
	.zero		1


	//   ....[7]....
        /*0158*/ 	.word	0x00000670
        /*015c*/ 	.word	0x000000ff
        /*0160*/ 	.word	0x00000038
        /*0164*/ 	.short	0x0100
        /*0166*/ 	.byte	0x04
	.zero		1


	//   ....[8]....
        /*0168*/ 	.word	0x000007a0
        /*016c*/ 	.word	0x000000ff
        /*0170*/ 	.word	0x00000040
        /*0174*/ 	.short	0x0100
        /*0176*/ 	.byte	0x04
	.zero		1


	//   ....[9]....
        /*0178*/ 	.word	0x000007b0
        /*017c*/ 	.word	0x000000ff
        /*0180*/ 	.word	0x00000048
        /*0184*/ 	.short	0x0100
        /*0186*/ 	.byte	0x04
	.zero		1


	//   ....[10]....
        /*0188*/ 	.word	0x000008a0
        /*018c*/ 	.word	0x000000ff
        /*0190*/ 	.word	0x00000050
        /*0194*/ 	.short	0x0100
        /*0196*/ 	.byte	0x06
	.zero		1


	//   ....[11]....
        /*0198*/ 	.word	0x000008b0
        /*019c*/ 	.word	0x000000ff
        /*01a0*/ 	.word	0x00000058
        /*01a4*/ 	.short	0x0100
        /*01a6*/ 	.byte	0x06
	.zero		1


	//   ....[12]....
        /*01a8*/ 	.word	0x000009f0
        /*01ac*/ 	.word	0x000000ff
        /*01b0*/ 	.word	0x00000060
        /*01b4*/ 	.short	0x0100
        /*01b6*/ 	.byte	0x06
	.zero		1


	//   ....[13]....
        /*01b8*/ 	.word	0x00000a00
        /*01bc*/ 	.word	0x000000ff
        /*01c0*/ 	.word	0x00000070
        /*01c4*/ 	.short	0x0100
        /*01c6*/ 	.byte	0x06
	.zero		1


	//   ....[14]....
        /*01c8*/ 	.word	0x00000a10
        /*01cc*/ 	.word	0x000000ff
        /*01d0*/ 	.word	0x00000068
        /*01d4*/ 	.short	0x0100
        /*01d6*/ 	.byte	0x06
	.zero		1


	//   ....[15]....
        /*01d8*/ 	.word	0x00000a20
        /*01dc*/ 	.word	0x000000ff
        /*01e0*/ 	.word	0x00000078
        /*01e4*/ 	.short	0x0100
        /*01e6*/ 	.byte	0x06
	.zero		1


	//   ....[16]....
        /*01e8*/ 	.word	0x00000b50
        /*01ec*/ 	.word	0x000000ff
        /*01f0*/ 	.word	0x00000080
        /*01f4*/ 	.short	0x0100
        /*01f6*/ 	.byte	0x04
	.zero		1


	//   ....[17]....
        /*01f8*/ 	.word	0x00000b60
        /*01fc*/ 	.word	0x000000ff
        /*0200*/ 	.word	0x000000a0
        /*0204*/ 	.short	0x0100
        /*0206*/ 	.byte	0x04
	.zero		1


	//   ....[18]....
        /*0208*/ 	.word	0x00000b70
        /*020c*/ 	.word	0x000000ff
        /*0210*/ 	.word	0x00000088
        /*0214*/ 	.short	0x0100
        /*0216*/ 	.byte	0x04
	.zero		1


	//   ....[19]....
        /*0218*/ 	.word	0x00000b80
        /*021c*/ 	.word	0x000000ff
        /*0220*/ 	.word	0x000000a8
        /*0224*/ 	.short	0x0100
        /*0226*/ 	.byte	0x04
	.zero		1


	//   ....[20]....
        /*0228*/ 	.word	0x00000b90
        /*022c*/ 	.word	0x000000ff
        /*0230*/ 	.word	0x00000090
        /*0234*/ 	.short	0x0100
        /*0236*/ 	.byte	0x04
	.zero		1


	//   ....[21]....
        /*0238*/ 	.word	0x00000ba0
        /*023c*/ 	.word	0x000000ff
        /*0240*/ 	.word	0x000000b0
        /*0244*/ 	.short	0x0100
        /*0246*/ 	.byte	0x04
	.zero		1


	//   ....[22]....
        /*0248*/ 	.word	0x00000bb0
        /*024c*/ 	.word	0x000000ff
        /*0250*/ 	.word	0x00000098
        /*0254*/ 	.short	0x0100
        /*0256*/ 	.byte	0x04
	.zero		1


	//   ....[23]....
        /*0258*/ 	.word	0x00000bc0
        /*025c*/ 	.word	0x000000ff
        /*0260*/ 	.word	0x000000b8
        /*0264*/ 	.short	0x0100
        /*0266*/ 	.byte	0x04
	.zero		1


	//   ....[24]....
        /*0268*/ 	.word	0x00000cb0
        /*026c*/ 	.word	0x000000ff
        /*0270*/ 	.word	0x000000c0
        /*0274*/ 	.short	0x0100
        /*0276*/ 	.byte	0x04
	.zero		1


	//   ....[25]....
        /*0278*/ 	.word	0x00000cc0
        /*027c*/ 	.word	0x000000ff
        /*0280*/ 	.word	0x000000d0
        /*0284*/ 	.short	0x0100
        /*0286*/ 	.byte	0x04
	.zero		1


	//   ....[26]....
        /*0288*/ 	.word	0x00000cd0
        /*028c*/ 	.word	0x000000ff
        /*0290*/ 	.word	0x000000c8
        /*0294*/ 	.short	0x0100
        /*0296*/ 	.byte	0x04
	.zero		1


	//   ....[27]....
        /*0298*/ 	.word	0x00000ce0
        /*029c*/ 	.word	0x000000ff
        /*02a0*/ 	.word	0x000000d8
        /*02a4*/ 	.short	0x0100
        /*02a6*/ 	.byte	0x04
	.zero		1


	//   ....[28]....
        /*02a8*/ 	.word	0x00001940
        /*02ac*/ 	.word	0x00000000
        /*02b0*/ 	.word	0x000000d0
        /*02b4*/ 	.short	0x010a
        /*02b6*/ 	.byte	0xff
	.zero		1


	//   ....[29]....
        /*02b8*/ 	.word	0x00001970
        /*02bc*/ 	.word	0x00000000
        /*02c0*/ 	.word	0x000000c0
        /*02c4*/ 	.short	0x0101
        /*02c6*/ 	.byte	0xff
	.zero		1


	//   ....[30]....
        /*02c8*/ 	.word	0x00001a50
        /*02cc*/ 	.word	0x000000ff
        /*02d0*/ 	.word	0x00000020
        /*02d4*/ 	.short	0x010a
        /*02d6*/ 	.byte	0x04
	.zero		1


	//   ....[31]....
        /*02d8*/ 	.word	0x00001ad0
        /*02dc*/ 	.word	0x000000ff
        /*02e0*/ 	.word	0x00000020
        /*02e4*/ 	.short	0x010a
        /*02e6*/ 	.byte	0x21
	.zero		1


	//   ....[32]....
        /*02e8*/ 	.word	0x00001c60
        /*02ec*/ 	.word	0x000000ff
        /*02f0*/ 	.word	0x00000020
        /*02f4*/ 	.short	0x010a
        /*02f6*/ 	.byte	0x08
	.zero		1


	//   ....[33]....
        /*02f8*/ 	.word	0x00001da0
        /*02fc*/ 	.word	0x000000ff
        /*0300*/ 	.word	0x00000058
        /*0304*/ 	.short	0x0101
        /*0306*/ 	.byte	0x06
	.zero		1


	//   ....[34]....
        /*0308*/ 	.word	0x00001dc0
        /*030c*/ 	.word	0x000000ff
        /*0310*/ 	.word	0x00000020
        /*0314*/ 	.short	0x010a
        /*0316*/ 	.byte	0x04
	.zero		1


	//   ....[35]....
        /*0318*/ 	.word	0x00001e40
        /*031c*/ 	.word	0x000000ff
        /*0320*/ 	.word	0x00000020
        /*0324*/ 	.short	0x010a
        /*0326*/ 	.byte	0x11
	.zero		1


	//   ....[36]....
        /*0328*/ 	.word	0x00001fd0
        /*032c*/ 	.word	0x000000ff
        /*0330*/ 	.word	0x00000020
        /*0334*/ 	.short	0x010a
        /*0336*/ 	.byte	0x07
	.zero		1


	//   ....[37]....
        /*0338*/ 	.word	0x00002140
        /*033c*/ 	.word	0x00000003
        /*0340*/ 	.word	0x00000060
        /*0344*/ 	.short	0x010a
        /*0346*/ 	.byte	0xff
	.zero		1


	//   ....[38]....
        /*0348*/ 	.word	0x00002290
        /*034c*/ 	.word	0x00000000
        /*0350*/ 	.word	0x00000000
        /*0354*/ 	.short	0x0101
        /*0356*/ 	.byte	0xff
	.zero		1


	//   ....[39]....
        /*0358*/ 	.word	0x00002830
        /*035c*/ 	.word	0x000000ff
        /*0360*/ 	.word	0x00000000
        /*0364*/ 	.short	0x010a
        /*0366*/ 	.byte	0x04
	.zero		1


	//   ....[40]....
        /*0368*/ 	.word	0x000028c0
        /*036c*/ 	.word	0x000000ff
        /*0370*/ 	.word	0x00000000
        /*0374*/ 	.short	0x010a
        /*0376*/ 	.byte	0x05
	.zero		1


	//   ....[41]....
        /*0378*/ 	.word	0x00002950
        /*037c*/ 	.word	0x000000ff
        /*0380*/ 	.word	0x00000000
        /*0384*/ 	.short	0x010a
        /*0386*/ 	.byte	0x05
	.zero		1


	//   ....[42]....
        /*0388*/ 	.word	0x000029f0
        /*038c*/ 	.word	0x00000000
        /*0390*/ 	.word	0x00000000
        /*0394*/ 	.short	0x010a
        /*0396*/ 	.byte	0xff
	.zero		1


	//   ....[43]....
        /*0398*/ 	.word	0x00002b10
        /*039c*/ 	.word	0x00000002
        /*03a0*/ 	.word	0x000000c0
        /*03a4*/ 	.short	0x010a
        /*03a6*/ 	.byte	0xff
	.zero		1


	//   ....[44]....
        /*03a8*/ 	.word	0x00002b80
        /*03ac*/ 	.word	0x00000002
        /*03b0*/ 	.word	0x00000000
        /*03b4*/ 	.short	0x0101
        /*03b6*/ 	.byte	0xff
	.zero		1


	//   ....[45]....
        /*03b8*/ 	.word	0x00002ba0
        /*03bc*/ 	.word	0x000000ff
        /*03c0*/ 	.word	0x00000070
        /*03c4*/ 	.short	0x010a
        /*03c6*/ 	.byte	0x04
	.zero		1


	//   ....[46]....
        /*03c8*/ 	.word	0x00002cc0
        /*03cc*/ 	.word	0x00000002
        /*03d0*/ 	.word	0x00000060
        /*03d4*/ 	.short	0x010a
        /*03d6*/ 	.byte	0xff
	.zero		1


	//   ....[47]....
        /*03d8*/ 	.word	0x00002dc0
        /*03dc*/ 	.word	0x00000002
        /*03e0*/ 	.word	0x00000000
        /*03e4*/ 	.short	0x0101
        /*03e6*/ 	.byte	0xff
	.zero		1


	//   ....[48]....
        /*03e8*/ 	.word	0x00002e50
        /*03ec*/ 	.word	0x000000ff
        /*03f0*/ 	.word	0x00000070
        /*03f4*/ 	.short	0x0106
        /*03f6*/ 	.byte	0x04
	.zero		1


	//   ....[49]....
        /*03f8*/ 	.word	0x00002e70
        /*03fc*/ 	.word	0x000000ff
        /*0400*/ 	.word	0x00000070
        /*0404*/ 	.short	0x010a
        /*0406*/ 	.byte	0x04
	.zero		1


	//   ....[50]....
        /*0408*/ 	.word	0x00002f00
        /*040c*/ 	.word	0x000000ff
        /*0410*/ 	.word	0x00000070
        /*0414*/ 	.short	0x0106
        /*0416*/ 	.byte	0x07
	.zero		1


	//   ....[51]....
        /*0418*/ 	.word	0x00002f40
        /*041c*/ 	.word	0x00000000
        /*0420*/ 	.word	0x00000070
        /*0424*/ 	.short	0x010a
        /*0426*/ 	.byte	0xff
	.zero		1


	//   ....[52]....
        /*0428*/ 	.word	0x00003430
        /*042c*/ 	.word	0x00000000
        /*0430*/ 	.word	0x00000060
        /*0434*/ 	.short	0x010a
        /*0436*/ 	.byte	0xff
	.zero		1


	//   ....[53]....
        /*0438*/ 	.word	0x00003530
        /*043c*/ 	.word	0x00000003
        /*0440*/ 	.word	0x00000000
        /*0444*/ 	.short	0x0101
        /*0446*/ 	.byte	0xff
	.zero		1


	//   ....[54]....
        /*0448*/ 	.word	0x00003540
        /*044c*/ 	.word	0x000000ff
        /*0450*/ 	.word	0x00000000
        /*0454*/ 	.short	0x010a
        /*0456*/ 	.byte	0x04
	.zero		1


	//   ....[55]....
        /*0458*/ 	.word	0x00003560
        /*045c*/ 	.word	0x000000ff
        /*0460*/ 	.word	0x000000a0
        /*0464*/ 	.short	0x010a
        /*0466*/ 	.byte	0x13
	.zero		1


	//   ....[56]....
        /*0468*/ 	.word	0x000036a0
        /*046c*/ 	.word	0x000000ff
        /*0470*/ 	.word	0x00000000
        /*0474*/ 	.short	0x010a
        /*0476*/ 	.byte	0x06
	.zero		1


	//   ....[57]....
        /*0478*/ 	.word	0x000037a0
        /*047c*/ 	.word	0x000000ff
        /*0480*/ 	.word	0x00000000
        /*0484*/ 	.short	0x010a
        /*0486*/ 	.byte	0x04
	.zero		1


	//   ....[58]....
        /*0488*/ 	.word	0x00003980
        /*048c*/ 	.word	0x000000ff
        /*0490*/ 	.word	0x00000000
        /*0494*/ 	.short	0x010a
        /*0496*/ 	.byte	0x04
	.zero		1


	//   ....[59]....
        /*0498*/ 	.word	0x00003a10
        /*049c*/ 	.word	0x000000ff
        /*04a0*/ 	.word	0x00000000
        /*04a4*/ 	.short	0x010a
        /*04a6*/ 	.byte	0x05
	.zero		1


	//   ....[60]....
        /*04a8*/ 	.word	0x00003aa0
        /*04ac*/ 	.word	0x000000ff
        /*04b0*/ 	.word	0x00000000
        /*04b4*/ 	.short	0x010a
        /*04b6*/ 	.byte	0x05
	.zero		1


	//   ....[61]....
        /*04b8*/ 	.word	0x00003b30
        /*04bc*/ 	.word	0x000000ff
        /*04c0*/ 	.word	0x00000000
        /*04c4*/ 	.short	0x010a
        /*04c6*/ 	.byte	0x04
	.zero		1


	//   ....[62]....
        /*04c8*/ 	.word	0x00003fd0
        /*04cc*/ 	.word	0x0000000c
        /*04d0*/ 	.word	0x00000060
        /*04d4*/ 	.short	0x010a
        /*04d6*/ 	.byte	0xff
	.zero		1


	//   ....[63]....
        /*04d8*/ 	.word	0x00004140
        /*04dc*/ 	.word	0x00000000
        /*04e0*/ 	.word	0x00000000
        /*04e4*/ 	.short	0x0101
        /*04e6*/ 	.byte	0xff
	.zero		1


	//   ....[64]....
        /*04e8*/ 	.word	0x000045b0
        /*04ec*/ 	.word	0x000000ff
        /*04f0*/ 	.word	0x00000058
        /*04f4*/ 	.short	0x010a
        /*04f6*/ 	.byte	0x11
	.zero		1


	//   ....[65]....
        /*04f8*/ 	.word	0x00004730
        /*04fc*/ 	.word	0x000000ff
        /*0500*/ 	.word	0x00000048
        /*0504*/ 	.short	0x010a
        /*0506*/ 	.byte	0x11
	.zero		1


	//   ....[66]....
        /*0508*/ 	.word	0x00004940
        /*050c*/ 	.word	0x000000ff
        /*0510*/ 	.word	0x00000040
        /*0514*/ 	.short	0x010b
        /*0516*/ 	.byte	0x11
	.zero		1


	//   ....[67]....
        /*0518*/ 	.word	0x00004950
        /*051c*/ 	.word	0x000000ff
        /*0520*/ 	.word	0x00000000
        /*0524*/ 	.short	0x0101
        /*0526*/ 	.byte	0x30
	.zero		1


	//   ....[68]....
        /*0528*/ 	.word	0x00004990
        /*052c*/ 	.word	0x00000000
        /*0530*/ 	.word	0x00000048
        /*0534*/ 	.short	0x010a
        /*0536*/ 	.byte	0xff
	.zero		1


	//   ....[69]....
        /*0538*/ 	.word	0x00004cd0
        /*053c*/ 	.word	0x00000003
        /*0540*/ 	.word	0x00000060
        /*0544*/ 	.short	0x010a
        /*0546*/ 	.byte	0xff
	.zero		1


	//   ....[70]....
        /*0548*/ 	.word	0x00004e50
        /*054c*/ 	.word	0x00000000
        /*0550*/ 	.word	0x00000000
        /*0554*/ 	.short	0x0101
        /*0556*/ 	.byte	0xff
	.zero		1


	//   ....[71]....
        /*0558*/ 	.word	0x000058b0
        /*055c*/ 	.word	0x000000ff
        /*0560*/ 	.word	0x00000040
        /*0564*/ 	.short	0x010a
        /*0566*/ 	.byte	0x2c
	.zero		1


	//   ....[72]....
        /*0568*/ 	.word	0x000058c0
        /*056c*/ 	.word	0x00000016
        /*0570*/ 	.word	0x00000080
        /*0574*/ 	.short	0x010a
        /*0576*/ 	.byte	0xff
	.zero		1


	//   ....[73]....
        /*0578*/ 	.word	0x00005a70
        /*057c*/ 	.word	0x000000ff
        /*0580*/ 	.word	0x00000040
        /*0584*/ 	.short	0x010a
        /*0586*/ 	.byte	0x2c
	.zero		1


	//   ....[74]....
        /*0588*/ 	.word	0x00005b50
        /*058c*/ 	.word	0x000000ff
        /*0590*/ 	.word	0x00000000
        /*0594*/ 	.short	0x0101
        /*0596*/ 	.byte	0x04
	.zero		1


	//   ....[75]....
        /*0598*/ 	.word	0x00005bb0
        /*059c*/ 	.word	0x00000016
        /*05a0*/ 	.word	0x00000080
        /*05a4*/ 	.short	0x010a
        /*05a6*/ 	.byte	0xff
	.zero		1


	//   ....[76]....
        /*05a8*/ 	.word	0x00005f20
        /*05ac*/ 	.word	0x000000ff
        /*05b0*/ 	.word	0x00000000
        /*05b4*/ 	.short	0x0101
        /*05b6*/ 	.byte	0x04
	.zero		1


	//   ....[77]....
        /*05b8*/ 	.word	0x00006800
        /*05bc*/ 	.word	0x00000000
        /*05c0*/ 	.word	0x000000d0
        /*05c4*/ 	.short	0x010a
        /*05c6*/ 	.byte	0xff
	.zero		1


	//   ....[78]....
        /*05c8*/ 	.word	0x00006860
        /*05cc*/ 	.word	0x00000000
        /*05d0*/ 	.word	0x00000020
        /*05d4*/ 	.short	0x010a
        /*05d6*/ 	.byte	0xff
	.zero		1


	//   ....[79]....
        /*05d8*/ 	.word	0x000068c0
        /*05dc*/ 	.word	0x00000000
        /*05e0*/ 	.word	0x00000020
        /*05e4*/ 	.short	0x010a
        /*05e6*/ 	.byte	0xff
	.zero		1


	//   ....[80]....
        /*05e8*/ 	.word	0x00006910
        /*05ec*/ 	.word	0x00000003
        /*05f0*/ 	.word	0x00000060
        /*05f4*/ 	.short	0x010a
        /*05f6*/ 	.byte	0xff
	.zero		1


	//   ....[81]....
        /*05f8*/ 	.word	0x00006970
        /*05fc*/ 	.word	0x00000000
        /*0600*/ 	.word	0x00000000
        /*0604*/ 	.short	0x010a
        /*0606*/ 	.byte	0xff
	.zero		1


	//   ....[82]....
        /*0608*/ 	.word	0x000069d0
        /*060c*/ 	.word	0x00000000
        /*0610*/ 	.word	0x00000000
        /*0614*/ 	.short	0x010a
        /*0616*/ 	.byte	0xff
	.zero		1


	//   ....[83]....
        /*0618*/ 	.word	0x00006a30
        /*061c*/ 	.word	0x00000000
        /*0620*/ 	.word	0x00000000
        /*0624*/ 	.short	0x010a
        /*0626*/ 	.byte	0xff
	.zero		1


	//   ....[84]....
        /*0628*/ 	.word	0x00006a80
        /*062c*/ 	.word	0x00000002
        /*0630*/ 	.word	0x000000c0
        /*0634*/ 	.short	0x010a
        /*0636*/ 	.byte	0xff
	.zero		1


	//   ....[85]....
        /*0638*/ 	.word	0x00006ae0
        /*063c*/ 	.word	0x00000002
        /*0640*/ 	.word	0x00000070
        /*0644*/ 	.short	0x010a
        /*0646*/ 	.byte	0xff
	.zero		1


	//   ....[86]....
        /*0648*/ 	.word	0x00006b30
        /*064c*/ 	.word	0x00000002
        /*0650*/ 	.word	0x00000060
        /*0654*/ 	.short	0x010a
        /*0656*/ 	.byte	0xff
	.zero		1


	//   ....[87]....
        /*0658*/ 	.word	0x00006b90
        /*065c*/ 	.word	0x00000000
        /*0660*/ 	.word	0x00000070
        /*0664*/ 	.short	0x010a
        /*0666*/ 	.byte	0xff
	.zero		1


	//   ....[88]....
        /*0668*/ 	.word	0x00006be0
        /*066c*/ 	.word	0x00000000
        /*0670*/ 	.word	0x00000060
        /*0674*/ 	.short	0x010a
        /*0676*/ 	.byte	0xff
	.zero		1


	//   ....[89]....
        /*0678*/ 	.word	0x00006c40
        /*067c*/ 	.word	0x00000002
        /*0680*/ 	.word	0x000000a0
        /*0684*/ 	.short	0x010a
        /*0686*/ 	.byte	0xff
	.zero		1


	//   ....[90]....
        /*0688*/ 	.word	0x00006ca0
        /*068c*/ 	.word	0x00000000
        /*0690*/ 	.word	0x00000000
        /*0694*/ 	.short	0x010a
        /*0696*/ 	.byte	0xff
	.zero		1


	//   ....[91]....
        /*0698*/ 	.word	0x00006d00
        /*069c*/ 	.word	0x00000000
        /*06a0*/ 	.word	0x00000000
        /*06a4*/ 	.short	0x010a
        /*06a6*/ 	.byte	0xff
	.zero		1


	//   ....[92]....
        /*06a8*/ 	.word	0x00006d60
        /*06ac*/ 	.word	0x00000000
        /*06b0*/ 	.word	0x00000000
        /*06b4*/ 	.short	0x010a
        /*06b6*/ 	.byte	0xff
	.zero		1


	//   ....[93]....
        /*06b8*/ 	.word	0x00006dc0
        /*06bc*/ 	.word	0x00000000
        /*06c0*/ 	.word	0x00000000
        /*06c4*/ 	.short	0x010a
        /*06c6*/ 	.byte	0xff
	.zero		1


	//   ....[94]....
        /*06c8*/ 	.word	0x00006e20
        /*06cc*/ 	.word	0x00000000
        /*06d0*/ 	.word	0x00000000
        /*06d4*/ 	.short	0x010a
        /*06d6*/ 	.byte	0xff
	.zero		1


	//   ....[95]....
        /*06d8*/ 	.word	0x00006e70
        /*06dc*/ 	.word	0x0000000c
        /*06e0*/ 	.word	0x00000060
        /*06e4*/ 	.short	0x010a
        /*06e6*/ 	.byte	0xff
	.zero		1


	//   ....[96]....
        /*06e8*/ 	.word	0x00006ed0
        /*06ec*/ 	.word	0x00000000
        /*06f0*/ 	.word	0x00000058
        /*06f4*/ 	.short	0x010a
        /*06f6*/ 	.byte	0xff
	.zero		1


	//   ....[97]....
        /*06f8*/ 	.word	0x00006f30
        /*06fc*/ 	.word	0x00000000
        /*0700*/ 	.word	0x00000048
        /*0704*/ 	.short	0x010a
        /*0706*/ 	.byte	0xff
	.zero		1


	//   ....[98]....
        /*0708*/ 	.word	0x00006f80
        /*070c*/ 	.word	0x00000003
        /*0710*/ 	.word	0x00000060
        /*0714*/ 	.short	0x010a
        /*0716*/ 	.byte	0xff
	.zero		1


	//   ....[99]....
        /*0718*/ 	.word	0x00006fe0
        /*071c*/ 	.word	0x00000000
        /*0720*/ 	.word	0x00000040
        /*0724*/ 	.short	0x010a
        /*0726*/ 	.byte	0xff
	.zero		1


	//   ....[100]....
        /*0728*/ 	.word	0x00007030
        /*072c*/ 	.word	0x00000016
        /*0730*/ 	.word	0x00000080
        /*0734*/ 	.short	0x010a
        /*0736*/ 	.byte	0xff
	.zero		1


	//----- nvinfo : EIATTR_NUM_MBARRIERS
	.align		4
.L_47:
        /*0738*/ 	.byte	0x03, 0x38
        /*073a*/ 	.short	0x001c


	//----- nvinfo : EIATTR_EXIT_INSTR_OFFSETS
	.align		4
        /*073c*/ 	.byte	0x04, 0x1c
        /*073e*/ 	.short	(.L_49 - .L_48)


	//   ....[0]....
.L_48:
        /*0740*/ 	.word	0x00002a20


	//   ....[1]....
        /*0744*/ 	.word	0x00002f10


	//   ....[2]....
        /*0748*/ 	.word	0x00002f70


	//   ....[3]....
        /*074c*/ 	.word	0x00003d90


	//   ....[4]....
        /*0750*/ 	.word	0x000049c0


	//   ....[5]....
        /*0754*/ 	.word	0x00004a00


	//   ....[6]....
        /*0758*/ 	.word	0x000067f0


	//----- nvinfo : EIATTR_MAX_THREADS
	.align		4
.L_49:
        /*075c*/ 	.byte	0x04, 0x05
        /*075e*/ 	.short	(.L_51 - .L_50)
.L_50:
        /*0760*/ 	.word	0x00000100
        /*0764*/ 	.word	0x00000001
        /*0768*/ 	.word	0x00000001


	//----- nvinfo : EIATTR_CRS_STACK_SIZE
	.align		4
.L_51:
        /*076c*/ 	.byte	0x04, 0x1e
        /*076e*/ 	.short	(.L_53 - .L_52)
.L_52:
        /*0770*/ 	.word	0x00000000


	//----- nvinfo : EIATTR_CBANK_PARAM_SIZE
	.align		4
.L_53:
        /*0774*/ 	.byte	0x03, 0x19
        /*0776*/ 	.short	0x0800


	//----- nvinfo : EIATTR_PARAM_CBANK
	.align		4
        /*0778*/ 	.byte	0x04, 0x0a
        /*077a*/ 	.short	(.L_55 - .L_54)
	.align		4
.L_54:
        /*077c*/ 	.word	index@(.nv.constant0._ZN7cutlass13device_kernelINS_4gemm6kernel13GemmUniversalIN4cute5tupleIJiiiiEEENS1_10collective13CollectiveMmaINS1_35MainloopSm100TmaUmmaWarpSpecializedILi4ELi2ELi4ENS5_IJNS4_1CILi2EEESB_NSA_ILi1EEEEEEEENS5_IJNSA_ILi64EEESF_NSA_ILi32EEEEEENS_12float_e5m2_tENS5_IJlSC_lEEESI_SJ_NS4_8TiledMMAINS4_8MMA_AtomIJNS4_10MMA_TraitsINS4_19SM100_MMA_F8F6F4_SSEJSI_SI_fSF_SF_NS4_17integral_constantINS4_4UMMA5MajorELSQ_0EEESR_NSO_INSP_7ScaleInELSS_0EEEST_EEEEEENS4_6LayoutINS5_IJSC_SC_SC_EEENS5_IJNSA_ILi0EEESY_SY_EEEEENS5_IJNS4_10UnderscoreES11_S11_EEEEENS4_23SM90_TMA_LOAD_MULTICASTENS4_14ComposedLayoutINS4_7SwizzleILi1ELi4ELi3EEENS4_18smem_ptr_flag_bitsILi8EEENSW_INS5_IJNSA_ILi8EEESG_EEENS5_IJSG_SC_EEEEEEEvNS4_8identityES14_S1E_vS1F_EENS_8epilogue10collective18CollectiveEpilogueINS1H_23Sm100TmaWarpSpecializedILi1ELi1ELi32ELb0ELb0EEEJSH_NS5_IJNSW_ISF_SC_EES1M_EEESI_SJ_SI_SJ_NS1H_6fusion15FusionCallbacksIS1L_NS1O_17LinearCombinationISI_fSI_fLNS_15FloatRoundStyleE2EEESH_S1N_JEEENS4_5SM1004TMEM4LOAD26SM100_TMEM_LOAD_16dp32b32xENS4_13SM90_TMA_LOADENS15_INS16_ILi2ELi4ELi3EEES19_NSW_INS5_IJS1A_SF_EEENS5_IJSF_SC_EEEEEEENS4_39AutoVectorizingCopyWithAssumedAlignmentILi128EEENS4_14SM90_TMA_STOREES23_S25_S25_EEEvvEEEEvNT_6ParamsE)
        /*0780*/ 	.short	0x0380
        /*0782*/ 	.short	0x0800


	//----- nvinfo : EIATTR_SW_WAR
	.align		4
.L_55:
        /*0784*/ 	.byte	0x04, 0x36
        /*0786*/ 	.short	(.L_57 - .L_56)
.L_56:
        /*0788*/ 	.word	0x00000008
.L_57:


//--------------------- .nv.callgraph             --------------------------
	.section	.nv.callgraph,"",@"SHT_CUDA_CALLGRAPH"
	.align	4
	.sectionentsize	8
	.align		4
        /*0000*/ 	.word	0x00000000
	.align		4
        /*0004*/ 	.word	0xffffffff
	.align		4
        /*0008*/ 	.word	index@(_ZN7cutlass13device_kernelINS_4gemm6kernel13GemmUniversalIN4cute5tupleIJiiiiEEENS1_10collective13CollectiveMmaINS1_35MainloopSm100TmaUmmaWarpSpecializedILi4ELi2ELi4ENS5_IJNS4_1CILi2EEESB_NSA_ILi1EEEEEEEENS5_IJNSA_ILi64EEESF_NSA_ILi32EEEEEENS_12float_e5m2_tENS5_IJlSC_lEEESI_SJ_NS4_8TiledMMAINS4_8MMA_AtomIJNS4_10MMA_TraitsINS4_19SM100_MMA_F8F6F4_SSEJSI_SI_fSF_SF_NS4_17integral_constantINS4_4UMMA5MajorELSQ_0EEESR_NSO_INSP_7ScaleInELSS_0EEEST_EEEEEENS4_6LayoutINS5_IJSC_SC_SC_EEENS5_IJNSA_ILi0EEESY_SY_EEEEENS5_IJNS4_10UnderscoreES11_S11_EEEEENS4_23SM90_TMA_LOAD_MULTICASTENS4_14ComposedLayoutINS4_7SwizzleILi1ELi4ELi3EEENS4_18smem_ptr_flag_bitsILi8EEENSW_INS5_IJNSA_ILi8EEESG_EEENS5_IJSG_SC_EEEEEEEvNS4_8identityES14_S1E_vS1F_EENS_8epilogue10collective18CollectiveEpilogueINS1H_23Sm100TmaWarpSpecializedILi1ELi1ELi32ELb0ELb0EEEJSH_NS5_IJNSW_ISF_SC_EES1M_EEESI_SJ_SI_SJ_NS1H_6fusion15FusionCallbacksIS1L_NS1O_17LinearCombinationISI_fSI_fLNS_15FloatRoundStyleE2EEESH_S1N_JEEENS4_5SM1004TMEM4LOAD26SM100_TMEM_LOAD_16dp32b32xENS4_13SM90_TMA_LOADENS15_INS16_ILi2ELi4ELi3EEES19_NSW_INS5_IJS1A_SF_EEENS5_IJSF_SC_EEEEEEENS4_39AutoVectorizingCopyWithAssumedAlignmentILi128EEENS4_14SM90_TMA_STOREES23_S25_S25_EEEvvEEEEvNT_6ParamsE)
	.align		4
        /*000c*/ 	.word	index@(__assertfail)
	.align		4
        /*0010*/ 	.word	0x00000000
	.align		4
        /*0014*/ 	.word	0xfffffffe
	.align		4
        /*0018*/ 	.word	0x00000000
	.align		4
        /*001c*/ 	.word	0xfffffffd
	.align		4
        /*0020*/ 	.word	0x00000000
	.align		4
        /*0024*/ 	.word	0xfffffffc


//--------------------- .nv.constant4             --------------------------
	.section	.nv.constant4,"a",@progbits
	.align	8
	.align		8
.nv.constant4:
        /*0000*/ 	.dword	__assertfail
	.align		8
        /*0008*/ 	.dword	__unnamed_1
	.align		8
        /*0010*/ 	.dword	__unnamed_2
	.align		8
        /*0018*/ 	.dword	_ZN39_INTERNAL_b36d28fc_4_k_cu_7ef63926_89884cuda3std3__45__cpo5beginE
	.align		8
        /*0020*/ 	.dword	_ZN39_INTERNAL_b36d28fc_4_k_cu_7ef63926_89884cuda3std3__45__cpo3endE
	.align		8
        /*0028*/ 	.dword	_ZN39_INTERNAL_b36d28fc_4_k_cu_7ef63926_89884cuda3std3__45__cpo6cbeginE
	.align		8
        /*0030*/ 	.dword	_ZN39_INTERNAL_b36d28fc_4_k_cu_7ef63926_89884cuda3std3__45__cpo4cendE
	.align		8
        /*0038*/ 	.dword	_ZN39_INTERNAL_b36d28fc_4_k_cu_7ef63926_89884cuda3std3__441_GLOBAL__N__b36d28fc_4_k_cu_7ef63926_89886ignoreE
	.align		8
        /*0040*/ 	.dword	_ZN39_INTERNAL_b36d28fc_4_k_cu_7ef63926_89884cuda3std3__419piecewise_constructE
	.align		8
        /*0048*/ 	.dword	_ZN39_INTERNAL_b36d28fc_4_k_cu_7ef63926_89884cuda3std3__48in_placeE
	.align		8
        /*0050*/ 	.dword	_ZN39_INTERNAL_b36d28fc_4_k_cu_7ef63926_89884cuda3std6ranges3__45__cpo4swapE
	.align		8
        /*0058*/ 	.dword	_ZN39_INTERNAL_b36d28fc_4_k_cu_7ef63926_89884cuda3std6ranges3__45__cpo9iter_moveE
	.align		8
        /*0060*/ 	.dword	_ZN39_INTERNAL_b36d28fc_4_k_cu_7ef63926_89884cute7productE
	.align		8
        /*0068*/ 	.dword	_ZN39_INTERNAL_b36d28fc_4_k_cu_7ef63926_89884cute1_E
	.align		8
        /*0070*/ 	.dword	$str$25
	.align		8
        /*0078*/ 	.dword	$str$26
	.align		8
        /*0080*/ 	.dword	$str$27
	.align		8
        /*0088*/ 	.dword	$str$28


//--------------------- .text._ZN7cutlass13device_kernelINS_4gemm6kernel13GemmUniversalIN4cute5tupleIJiiiiEEENS1_10collective13CollectiveMmaINS1_35MainloopSm100TmaUmmaWarpSpecializedILi4ELi2ELi4ENS5_IJNS4_1CILi2EEESB_NSA_ILi1EEEEEEEENS5_IJNSA_ILi64EEESF_NSA_ILi32EEEEEENS_12float_e5m2_tENS5_IJlSC_lEEESI_SJ_NS4_8TiledMMAINS4_8MMA_AtomIJNS4_10MMA_TraitsINS4_19SM100_MMA_F8F6F4_SSEJSI_SI_fSF_SF_NS4_17integral_constantINS4_4UMMA5MajorELSQ_0EEESR_NSO_INSP_7ScaleInELSS_0EEEST_EEEEEENS4_6LayoutINS5_IJSC_SC_SC_EEENS5_IJNSA_ILi0EEESY_SY_EEEEENS5_IJNS4_10UnderscoreES11_S11_EEEEENS4_23SM90_TMA_LOAD_MULTICASTENS4_14ComposedLayoutINS4_7SwizzleILi1ELi4ELi3EEENS4_18smem_ptr_flag_bitsILi8EEENSW_INS5_IJNSA_ILi8EEESG_EEENS5_IJSG_SC_EEEEEEEvNS4_8identityES14_S1E_vS1F_EENS_8epilogue10collective18CollectiveEpilogueINS1H_23Sm100TmaWarpSpecializedILi1ELi1ELi32ELb0ELb0EEEJSH_NS5_IJNSW_ISF_SC_EES1M_EEESI_SJ_SI_SJ_NS1H_6fusion15FusionCallbacksIS1L_NS1O_17LinearCombinationISI_fSI_fLNS_15FloatRoundStyleE2EEESH_S1N_JEEENS4_5SM1004TMEM4LOAD26SM100_TMEM_LOAD_16dp32b32xENS4_13SM90_TMA_LOADENS15_INS16_ILi2ELi4ELi3EEES19_NSW_INS5_IJS1A_SF_EEENS5_IJSF_SC_EEEEEEENS4_39AutoVectorizingCopyWithAssumedAlignmentILi128EEENS4_14SM90_TMA_STOREES23_S25_S25_EEEvvEEEEvNT_6ParamsE --------------------------
	.section	.text._ZN7cutlass13device_kernelINS_4gemm6kernel13GemmUniversalIN4cute5tupleIJiiiiEEENS1_10collective13CollectiveMmaINS1_35MainloopSm100TmaUmmaWarpSpecializedILi4ELi2ELi4ENS5_IJNS4_1CILi2EEESB_NSA_ILi1EEEEEEEENS5_IJNSA_ILi64EEESF_NSA_ILi32EEEEEENS_12float_e5m2_tENS5_IJlSC_lEEESI_SJ_NS4_8TiledMMAINS4_8MMA_AtomIJNS4_10MMA_TraitsINS4_19SM100_MMA_F8F6F4_SSEJSI_SI_fSF_SF_NS4_17integral_constantINS4_4UMMA5MajorELSQ_0EEESR_NSO_INSP_7ScaleInELSS_0EEEST_EEEEEENS4_6LayoutINS5_IJSC_SC_SC_EEENS5_IJNSA_ILi0EEESY_SY_EEEEENS5_IJNS4_10UnderscoreES11_S11_EEEEENS4_23SM90_TMA_LOAD_MULTICASTENS4_14ComposedLayoutINS4_7SwizzleILi1ELi4ELi3EEENS4_18smem_ptr_flag_bitsILi8EEENSW_INS5_IJNSA_ILi8EEESG_EEENS5_IJSG_SC_EEEEEEEvNS4_8identityES14_S1E_vS1F_EENS_8epilogue10collective18CollectiveEpilogueINS1H_23Sm100TmaWarpSpecializedILi1ELi1ELi32ELb0ELb0EEEJSH_NS5_IJNSW_ISF_SC_EES1M_EEESI_SJ_SI_SJ_NS1H_6fusion15FusionCallbacksIS1L_NS1O_17LinearCombinationISI_fSI_fLNS_15FloatRoundStyleE2EEESH_S1N_JEEENS4_5SM1004TMEM4LOAD26SM100_TMEM_LOAD_16dp32b32xENS4_13SM90_TMA_LOADENS15_INS16_ILi2ELi4ELi3EEES19_NSW_INS5_IJS1A_SF_EEENS5_IJSF_SC_EEEEEEENS4_39AutoVectorizingCopyWithAssumedAlignmentILi128EEENS4_14SM90_TMA_STOREES23_S25_S25_EEEvvEEEEvNT_6ParamsE,"ax",@progbits
	.align	128
.text._ZN7cutlass13device_kernelINS_4gemm6kernel13GemmUniversalIN4cute5tupleIJiiiiEEENS1_10collective13CollectiveMmaINS1_35MainloopSm100TmaUmmaWarpSpecializedILi4ELi2ELi4ENS5_IJNS4_1CILi2EEESB_NSA_ILi1EEEEEEEENS5_IJNSA_ILi64EEESF_NSA_ILi32EEEEEENS_12float_e5m2_tENS5_IJlSC_lEEESI_SJ_NS4_8TiledMMAINS4_8MMA_AtomIJNS4_10MMA_TraitsINS4_19SM100_MMA_F8F6F4_SSEJSI_SI_fSF_SF_NS4_17integral_constantINS4_4UMMA5MajorELSQ_0EEESR_NSO_INSP_7ScaleInELSS_0EEEST_EEEEEENS4_6LayoutINS5_IJSC_SC_SC_EEENS5_IJNSA_ILi0EEESY_SY_EEEEENS5_IJNS4_10UnderscoreES11_S11_EEEEENS4_23SM90_TMA_LOAD_MULTICASTENS4_14ComposedLayoutINS4_7SwizzleILi1ELi4ELi3EEENS4_18smem_ptr_flag_bitsILi8EEENSW_INS5_IJNSA_ILi8EEESG_EEENS5_IJSG_SC_EEEEEEEvNS4_8identityES14_S1E_vS1F_EENS_8epilogue10collective18CollectiveEpilogueINS1H_23Sm100TmaWarpSpecializedILi1ELi1ELi32ELb0ELb0EEEJSH_NS5_IJNSW_ISF_SC_EES1M_EEESI_SJ_SI_SJ_NS1H_6fusion15FusionCallbacksIS1L_NS1O_17LinearCombinationISI_fSI_fLNS_15FloatRoundStyleE2EEESH_S1N_JEEENS4_5SM1004TMEM4LOAD26SM100_TMEM_LOAD_16dp32b32xENS4_13SM90_TMA_LOADENS15_INS16_ILi2ELi4ELi3EEES19_NSW_INS5_IJS1A_SF_EEENS5_IJSF_SC_EEEEEEENS4_39AutoVectorizingCopyWithAssumedAlignmentILi128EEENS4_14SM90_TMA_STOREES23_S25_S25_EEEvvEEEEvNT_6ParamsE:
        .type           _ZN7cutlass13device_kernelINS_4gemm6kernel13GemmUniversalIN4cute5tupleIJiiiiEEENS1_10collective13CollectiveMmaINS1_35MainloopSm100TmaUmmaWarpSpecializedILi4ELi2ELi4ENS5_IJNS4_1CILi2EEESB_NSA_ILi1EEEEEEEENS5_IJNSA_ILi64EEESF_NSA_ILi32EEEEEENS_12float_e5m2_tENS5_IJlSC_lEEESI_SJ_NS4_8TiledMMAINS4_8MMA_AtomIJNS4_10MMA_TraitsINS4_19SM100_MMA_F8F6F4_SSEJSI_SI_fSF_SF_NS4_17integral_constantINS4_4UMMA5MajorELSQ_0EEESR_NSO_INSP_7ScaleInELSS_0EEEST_EEEEEENS4_6LayoutINS5_IJSC_SC_SC_EEENS5_IJNSA_ILi0EEESY_SY_EEEEENS5_IJNS4_10UnderscoreES11_S11_EEEEENS4_23SM90_TMA_LOAD_MULTICASTENS4_14ComposedLayoutINS4_7SwizzleILi1ELi4ELi3EEENS4_18smem_ptr_flag_bitsILi8EEENSW_INS5_IJNSA_ILi8EEESG_EEENS5_IJSG_SC_EEEEEEEvNS4_8identityES14_S1E_vS1F_EENS_8epilogue10collective18CollectiveEpilogueINS1H_23Sm100TmaWarpSpecializedILi1ELi1ELi32ELb0ELb0EEEJSH_NS5_IJNSW_ISF_SC_EES1M_EEESI_SJ_SI_SJ_NS1H_6fusion15FusionCallbacksIS1L_NS1O_17LinearCombinationISI_fSI_fLNS_15FloatRoundStyleE2EEESH_S1N_JEEENS4_5SM1004TMEM4LOAD26SM100_TMEM_LOAD_16dp32b32xENS4_13SM90_TMA_LOADENS15_INS16_ILi2ELi4ELi3EEES19_NSW_INS5_IJS1A_SF_EEENS5_IJSF_SC_EEEEEEENS4_39AutoVectorizingCopyWithAssumedAlignmentILi128EEENS4_14SM90_TMA_STOREES23_S25_S25_EEEvvEEEEvNT_6ParamsE,@function
        .size           _ZN7cutlass13device_kernelINS_4gemm6kernel13GemmUniversalIN4cute5tupleIJiiiiEEENS1_10collective13CollectiveMmaINS1_35MainloopSm100TmaUmmaWarpSpecializedILi4ELi2ELi4ENS5_IJNS4_1CILi2EEESB_NSA_ILi1EEEEEEEENS5_IJNSA_ILi64EEESF_NSA_ILi32EEEEEENS_12float_e5m2_tENS5_IJlSC_lEEESI_SJ_NS4_8TiledMMAINS4_8MMA_AtomIJNS4_10MMA_TraitsINS4_19SM100_MMA_F8F6F4_SSEJSI_SI_fSF_SF_NS4_17integral_constantINS4_4UMMA5MajorELSQ_0EEESR_NSO_INSP_7ScaleInELSS_0EEEST_EEEEEENS4_6LayoutINS5_IJSC_SC_SC_EEENS5_IJNSA_ILi0EEESY_SY_EEEEENS5_IJNS4_10UnderscoreES11_S11_EEEEENS4_23SM90_TMA_LOAD_MULTICASTENS4_14ComposedLayoutINS4_7SwizzleILi1ELi4ELi3EEENS4_18smem_ptr_flag_bitsILi8EEENSW_INS5_IJNSA_ILi8EEESG_EEENS5_IJSG_SC_EEEEEEEvNS4_8identityES14_S1E_vS1F_EENS_8epilogue10collective18CollectiveEpilogueINS1H_23Sm100TmaWarpSpecializedILi1ELi1ELi32ELb0ELb0EEEJSH_NS5_IJNSW_ISF_SC_EES1M_EEESI_SJ_SI_SJ_NS1H_6fusion15FusionCallbacksIS1L_NS1O_17LinearCombinationISI_fSI_fLNS_15FloatRoundStyleE2EEESH_S1N_JEEENS4_5SM1004TMEM4LOAD26SM100_TMEM_LOAD_16dp32b32xENS4_13SM90_TMA_LOADENS15_INS16_ILi2ELi4ELi3EEES19_NSW_INS5_IJS1A_SF_EEENS5_IJSF_SC_EEEEEEENS4_39AutoVectorizingCopyWithAssumedAlignmentILi128EEENS4_14SM90_TMA_STOREES23_S25_S25_EEEvvEEEEvNT_6ParamsE,(.L_x_135 - _ZN7cutlass13device_kernelINS_4gemm6kernel13GemmUniversalIN4cute5tupleIJiiiiEEENS1_10collective13CollectiveMmaINS1_35MainloopSm100TmaUmmaWarpSpecializedILi4ELi2ELi4ENS5_IJNS4_1CILi2EEESB_NSA_ILi1EEEEEEEENS5_IJNSA_ILi64EEESF_NSA_ILi32EEEEEENS_12float_e5m2_tENS5_IJlSC_lEEESI_SJ_NS4_8TiledMMAINS4_8MMA_AtomIJNS4_10MMA_TraitsINS4_19SM100_MMA_F8F6F4_SSEJSI_SI_fSF_SF_NS4_17integral_constantINS4_4UMMA5MajorELSQ_0EEESR_NSO_INSP_7ScaleInELSS_0EEEST_EEEEEENS4_6LayoutINS5_IJSC_SC_SC_EEENS5_IJNSA_ILi0EEESY_SY_EEEEENS5_IJNS4_10UnderscoreES11_S11_EEEEENS4_23SM90_TMA_LOAD_MULTICASTENS4_14ComposedLayoutINS4_7SwizzleILi1ELi4ELi3EEENS4_18smem_ptr_flag_bitsILi8EEENSW_INS5_IJNSA_ILi8EEESG_EEENS5_IJSG_SC_EEEEEEEvNS4_8identityES14_S1E_vS1F_EENS_8epilogue10collective18CollectiveEpilogueINS1H_23Sm100TmaWarpSpecializedILi1ELi1ELi32ELb0ELb0EEEJSH_NS5_IJNSW_ISF_SC_EES1M_EEESI_SJ_SI_SJ_NS1H_6fusion15FusionCallbacksIS1L_NS1O_17LinearCombinationISI_fSI_fLNS_15FloatRoundStyleE2EEESH_S1N_JEEENS4_5SM1004TMEM4LOAD26SM100_TMEM_LOAD_16dp32b32xENS4_13SM90_TMA_LOADENS15_INS16_ILi2ELi4ELi3EEES19_NSW_INS5_IJS1A_SF_EEENS5_IJSF_SC_EEEEEEENS4_39AutoVectorizingCopyWithAssumedAlignmentILi128EEENS4_14SM90_TMA_STOREES23_S25_S25_EEEvvEEEEvNT_6ParamsE)
        .other          _ZN7cutlass13device_kernelINS_4gemm6kernel13GemmUniversalIN4cute5tupleIJiiiiEEENS1_10collective13CollectiveMmaINS1_35MainloopSm100TmaUmmaWarpSpecializedILi4ELi2ELi4ENS5_IJNS4_1CILi2EEESB_NSA_ILi1EEEEEEEENS5_IJNSA_ILi64EEESF_NSA_ILi32EEEEEENS_12float_e5m2_tENS5_IJlSC_lEEESI_SJ_NS4_8TiledMMAINS4_8MMA_AtomIJNS4_10MMA_TraitsINS4_19SM100_MMA_F8F6F4_SSEJSI_SI_fSF_SF_NS4_17integral_constantINS4_4UMMA5MajorELSQ_0EEESR_NSO_INSP_7ScaleInELSS_0EEEST_EEEEEENS4_6LayoutINS5_IJSC_SC_SC_EEENS5_IJNSA_ILi0EEESY_SY_EEEEENS5_IJNS4_10UnderscoreES11_S11_EEEEENS4_23SM90_TMA_LOAD_MULTICASTENS4_14ComposedLayoutINS4_7SwizzleILi1ELi4ELi3EEENS4_18smem_ptr_flag_bitsILi8EEENSW_INS5_IJNSA_ILi8EEESG_EEENS5_IJSG_SC_EEEEEEEvNS4_8identityES14_S1E_vS1F_EENS_8epilogue10collective18CollectiveEpilogueINS1H_23Sm100TmaWarpSpecializedILi1ELi1ELi32ELb0ELb0EEEJSH_NS5_IJNSW_ISF_SC_EES1M_EEESI_SJ_SI_SJ_NS1H_6fusion15FusionCallbacksIS1L_NS1O_17LinearCombinationISI_fSI_fLNS_15FloatRoundStyleE2EEESH_S1N_JEEENS4_5SM1004TMEM4LOAD26SM100_TMEM_LOAD_16dp32b32xENS4_13SM90_TMA_LOADENS15_INS16_ILi2ELi4ELi3EEES19_NSW_INS5_IJS1A_SF_EEENS5_IJSF_SC_EEEEEEENS4_39AutoVectorizingCopyWithAssumedAlignmentILi128EEENS4_14SM90_TMA_STOREES23_S25_S25_EEEvvEEEEvNT_6ParamsE,@"STO_CUDA_ENTRY STV_DEFAULT"
_ZN7cutlass13device_kernelINS_4gemm6kernel13GemmUniversalIN4cute5tupleIJiiiiEEENS1_10collective13CollectiveMmaINS1_35MainloopSm100TmaUmmaWarpSpecializedILi4ELi2ELi4ENS5_IJNS4_1CILi2EEESB_NSA_ILi1EEEEEEEENS5_IJNSA_ILi64EEESF_NSA_ILi32EEEEEENS_12float_e5m2_tENS5_IJlSC_lEEESI_SJ_NS4_8TiledMMAINS4_8MMA_AtomIJNS4_10MMA_TraitsINS4_19SM100_MMA_F8F6F4_SSEJSI_SI_fSF_SF_NS4_17integral_constantINS4_4UMMA5MajorELSQ_0EEESR_NSO_INSP_7ScaleInELSS_0EEEST_EEEEEENS4_6LayoutINS5_IJSC_SC_SC_EEENS5_IJNSA_ILi0EEESY_SY_EEEEENS5_IJNS4_10UnderscoreES11_S11_EEEEENS4_23SM90_TMA_LOAD_MULTICASTENS4_14ComposedLayoutINS4_7SwizzleILi1ELi4ELi3EEENS4_18smem_ptr_flag_bitsILi8EEENSW_INS5_IJNSA_ILi8EEESG_EEENS5_IJSG_SC_EEEEEEEvNS4_8identityES14_S1E_vS1F_EENS_8epilogue10collective18CollectiveEpilogueINS1H_23Sm100TmaWarpSpecializedILi1ELi1ELi32ELb0ELb0EEEJSH_NS5_IJNSW_ISF_SC_EES1M_EEESI_SJ_SI_SJ_NS1H_6fusion15FusionCallbacksIS1L_NS1O_17LinearCombinationISI_fSI_fLNS_15FloatRoundStyleE2EEESH_S1N_JEEENS4_5SM1004TMEM4LOAD26SM100_TMEM_LOAD_16dp32b32xENS4_13SM90_TMA_LOADENS15_INS16_ILi2ELi4ELi3EEES19_NSW_INS5_IJS1A_SF_EEENS5_IJSF_SC_EEEEEEENS4_39AutoVectorizingCopyWithAssumedAlignmentILi128EEENS4_14SM90_TMA_STOREES23_S25_S25_EEEvvEEEEvNT_6ParamsE:
[----:B------:R-:W1:Y:S01]  /*0000*/  LDC R1, c[0x0][0x37c] ;  /* 0x0000df00ff017b82 */ /* 0x000e620000000800 */
[----:B------:R-:W2:Y:S01]  /*0010*/  S2R R76, SR_TID.X ;  /* 0x00000000004c7919 */ /* 0x000ea20000002100 */
[----:B------:R-:W3:Y:S01]  /*0020*/  LDCU.64 UR8, c[0x0][0x890] ;  /* 0x00011200ff0877ac */ /* 0x000ee20008000a00 */
[----:B------:R-:W-:Y:S02]  /*0030*/  PRMT R79, RZ, 0x7610, R79 ;  /* 0x00007610ff4f7816 */ /* 0x000fe4000000004f */
[----:B------:R-:W-:Y:S01]  /*0040*/  ELECT P3, URZ, PT ;  /* 0x0000000000ff782f */ /* 0x000fe20003860000 */
[----:B---3--:R-:W-:-:S04]  /*0050*/  UISETP.NE.U32.AND UP0, UPT, UR8, URZ, UPT ;  /* 0x000000ff0800728c */ /* 0x008fc8000bf05070 */
[----:B------:R-:W-:Y:S01]  /*0060*/  UISETP.NE.AND.EX UP0, UPT, UR9, URZ, UPT, UP0 ;  /* 0x000000ff0900728c */ /* 0x000fe2000bf05300 */
[----:B--2---:R-:W-:-:S05]  /*0070*/  SHF.R.U32.HI R80, RZ, 0x5, R76 ;  /* 0x00000005ff507819 */ /* 0x004fca000001164c */
[----:B------:R-:W2:Y:S02]  /*0080*/  SHFL.IDX PT, R0, R80, RZ, 0x1f ;  /* 0x00001fff50007589 */ /* 0x000ea400000e0000 */
[----:B--2---:R-:W-:Y:S01]  /*0090*/  R2UR UR22, R0 ;  /* 0x00000000001672ca */ /* 0x004fe200000e0000 */
[----:B-1----:R-:W-:-:S14]  /*00a0*/  BRA.U UP0, `(.L_x_0) ;  /* 0x0000000100307547 */ /* 0x002fdc000b800000 */
[----:B------:R-:W1:Y:S02]  /*00b0*/  LDCU.64 UR4, c[0x0][0x888] ;  /* 0x00011100ff0477ac */ /* 0x000e640008000a00 */
[----:B-1----:R-:W-:-:S04]  /*00c0*/  UISETP.NE.U32.AND UP0, UPT, UR4, URZ, UPT ;  /* 0x000000ff0400728c */ /* 0x002fc8000bf05070 */
[----:B------:R-:W-:-:S09]  /*00d0*/  UISETP.NE.AND.EX UP0, UPT, UR5, URZ, UPT, UP0 ;  /* 0x000000ff0500728c */ /* 0x000fd2000bf05300 */
[----:B------:R-:W-:Y:S05]  /*00e0*/  BRA.U !UP0, `(.L_x_1) ;  /* 0x0000000108147547 */ /* 0x000fea000b800000 */
[----:B------:R-:W1:Y:S01]  /*00f0*/  LDC.64 R2, c[0x0][0x888] ;  /* 0x00022200ff027b82 */ /* 0x000e620000000a00 */
[----:B------:R-:W1:Y:S02]  /*0100*/  LDCU.64 UR4, c[0x0][0x358] ;  /* 0x00006b00ff0477ac */ /* 0x000e640008000a00 */
[----:B-1----:R1:W5:Y:S01]  /*0110*/  LDG.E R39, desc[UR4][R2.64] ;  /* 0x0000000402277981 */ /* 0x002362000c1e1900 */
[----:B------:R-:W-:Y:S01]  /*0120*/  HFMA2 R79, -RZ, RZ, 0, 5.9604644775390625e-08 ;  /* 0x00000001ff4f7431 */ /* 0x000fe200000001ff */
[----:B------:R-:W-:Y:S05]  /*0130*/  BRA `(.L_x_0) ;  /* 0x00000000000c7947 */ /* 0x000fea0003800000 */
.L_x_1:
[----:B------:R-:W1:Y:S01]  /*0140*/  LDCU UR4, c[0x0][0x880] ;  /* 0x00011000ff0477ac */ /* 0x000e620008000800 */
[----:B------:R-:W-:Y:S01]  /*0150*/  HFMA2 R79, -RZ, RZ, 0, 5.9604644775390625e-08 ;  /* 0x00000001ff4f7431 */ /* 0x000fe200000001ff */
[----:B-1----:R-:W-:-:S07]  /*0160*/  MOV R39, UR4 ;  /* 0x0000000400277c02 */ /* 0x002fce0008000f00 */
.L_x_0:
[----:B------:R-:W2:Y:S02]  /*0170*/  LDCU.64 UR4, c[0x0][0x8b0] ;  /* 0x00011600ff0477ac */ /* 0x000ea40008000a00 */
[----:B--2---:R-:W-:-:S04]  /*0180*/  UISETP.NE.U32.AND UP0, UPT, UR4, URZ, UPT ;  /* 0x000000ff0400728c */ /* 0x004fc8000bf05070 */
[----:B------:R-:W-:-:S09]  /*0190*/  UISETP.NE.AND.EX UP0, UPT, UR5, URZ, UPT, UP0 ;  /* 0x000000ff0500728c */ /* 0x000fd2000bf05300 */
[----:B------:R-:W-:Y:S05]  /*01a0*/  BRA.U UP0, `(.L_x_2) ;  /* 0x0000000100287547 */ /* 0x000fea000b800000 */
[----:B------:R-:W2:Y:S02]  /*01b0*/  LDCU.64 UR4, c[0x0][0x8a8] ;  /* 0x00011500ff0477ac */ /* 0x000ea40008000a00 */
[----:B--2---:R-:W-:-:S04]  /*01c0*/  UISETP.NE.U32.AND UP0, UPT, UR4, URZ, UPT ;  /* 0x000000ff0400728c */ /* 0x004fc8000bf05070 */
[----:B------:R-:W-:-:S09]  /*01d0*/  UISETP.NE.AND.EX UP0, UPT, UR5, URZ, UPT, UP0 ;  /* 0x000000ff0500728c */ /* 0x000fd2000bf05300 */
[----:B------:R-:W-:Y:S05]  /*01e0*/  BRA.U !UP0, `(.L_x_3) ;  /* 0x0000000108107547 */ /* 0x000fea000b800000 */
[----:B-1----:R-:W1:Y:S01]  /*01f0*/  LDC.64 R2, c[0x0][0x8a8] ;  /* 0x00022a00ff027b82 */ /* 0x002e620000000a00 */
[----:B------:R-:W1:Y:S02]  /*0200*/  LDCU.64 UR4, c[0x0][0x358] ;  /* 0x00006b00ff0477ac */ /* 0x000e640008000a00 */
[----:B-1----:R2:W5:Y:S01]  /*0210*/  LDG.E R38, desc[UR4][R2.64] ;  /* 0x0000000402267981 */ /* 0x002562000c1e1900 */
[----:B------:R-:W-:Y:S05]  /*0220*/  BRA `(.L_x_2) ;  /* 0x0000000000087947 */ /* 0x000fea0003800000 */
.L_x_3:
[----:B------:R-:W2:Y:S02]  /*0230*/  LDCU UR4, c[0x0][0x8a0] ;  /* 0x00011400ff0477ac */ /* 0x000ea40008000800 */
[----:B--2---:R-:W-:Y:S02]  /*0240*/  MOV R38, UR4 ;  /* 0x0000000400267c02 */ /* 0x004fe40008000f00 */
.L_x_2:
[----:B------:R-:W-:Y:S01]  /*0250*/  IMAD.U32 R0, RZ, RZ, UR22 ;  /* 0x00000016ff007e24 */ /* 0x000fe2000f8e00ff */
[----:B------:R-:W-:Y:S04]  /*0260*/  BSSY.RECONVERGENT B0, `(.L_x_4) ;  /* 0x000000c000007945 */ /* 0x000fe80003800200 */
[C---:B------:R-:W-:Y:S02]  /*0270*/  ISETP.NE.OR P1, PT, R0.reuse, 0x1, !P3 ;  /* 0x000000010000780c */ /* 0x040fe40005f25670 */
[----:B------:R-:W-:-:S11]  /*0280*/  ISETP.NE.OR P0, PT, R0, 0x3, !P3 ;  /* 0x000000030000780c */ /* 0x000fd60005f05670 */
[----:B------:R-:W-:Y:S05]  /*0290*/  @P1 BRA `(.L_x_5) ;  /* 0x0000000000201947 */ /* 0x000fea0003800000 */
[----:B------:R-:W3:Y:S02]  /*02a0*/  LDCU.64 UR4, c[0x0][0x348] ;  /* 0x00006900ff0477ac */ /* 0x000ee40008000a00 */
[----:B---3--:R-:W-:Y:S02]  /*02b0*/  UIADD3 UR6, UP1, UPT, UR4, 0x80, URZ ;  /* 0x0000008004067890 */ /* 0x008fe4000ff3e0ff */
[----:B------:R-:W-:Y:S02]  /*02c0*/  UIADD3 UR4, UP0, UPT, UR4, 0x180, URZ ;  /* 0x0000018004047890 */ /* 0x000fe4000ff1e0ff */
[----:B------:R-:W-:Y:S02]  /*02d0*/  UIADD3.X UR7, UPT, UPT, URZ, UR5, URZ, UP1, !UPT ;  /* 0x00000005ff077290 */ /* 0x000fe40008ffe4ff */
[----:B------:R-:W-:-:S07]  /*02e0*/  UIADD3.X UR5, UPT, UPT, URZ, UR5, URZ, UP0, !UPT ;  /* 0x00000005ff057290 */ /* 0x000fce00087fe4ff */
[----:B------:R3:W-:Y:S02]  /*02f0*/  UTMACCTL.PF [UR6] ;  /* 0x00000000060079b9 */ /* 0x0007e40008040000 */
[----:B------:R3:W-:Y:S02]  /*0300*/  UTMACCTL.PF [UR4] ;  /* 0x00000000040079b9 */ /* 0x0007e40008040000 */
[----:B---3--:R-:W-:Y:S01]  /*0310*/  NOP ;  /* 0x0000000000007918 */ /* 0x008fe20000000000 */
.L_x_5:
[----:B------:R-:W-:Y:S05]  /*0320*/  BSYNC.RECONVERGENT B0 ;  /* 0x0000000000007941 */ /* 0x000fea0003800200 */
.L_x_4:
[----:B------:R-:W-:Y:S04]  /*0330*/  BSSY.RECONVERGENT B0, `(.L_x_6) ;  /* 0x000000a000007945 */ /* 0x000fe80003800200 */
        /* <DEDUP_REMOVED lines=9> */
.L_x_7:
[----:B------:R-:W-:Y:S05]  /*03d0*/  BSYNC.RECONVERGENT B0 ;  /* 0x0000000000007941 */ /* 0x000fea0003800200 */
.L_x_6:
[----:B------:R-:W3:Y:S01]  /*03e0*/  LDCU.64 UR4, c[0x0][0x888] ;  /* 0x00011100ff0477ac */ /* 0x000ee20008000a00 */
[----:B------:R-:W-:Y:S02]  /*03f0*/  UISETP.EQ.U32.AND UP1, UPT, UR8, URZ, UPT ;  /* 0x000000ff0800728c */ /* 0x000fe4000bf22070 */
[----:B------:R-:W-:Y:S02]  /*0400*/  UPLOP3.LUT UP3, UPT, UPT, UPT, UPT, 0x80, 0x8 ;  /* 0x000000000008789c */ /* 0x000fe40003f6f070 */
[----:B---3--:R-:W-:-:S04]  /*0410*/  UISETP.NE.U32.AND UP0, UPT, UR4, URZ, UPT ;  /* 0x000000ff0400728c */ /* 0x008fc8000bf05070 */
[----:B------:R-:W-:-:S04]  /*0420*/  UISETP.NE.AND.EX UP0, UPT, UR5, URZ, UPT, UP0 ;  /* 0x000000ff0500728c */ /* 0x000fc8000bf05300 */
[----:B------:R-:W-:-:S04]  /*0430*/  UISETP.EQ.OR.EX UP2, UPT, UR9, URZ, !UP0, UP1 ;  /* 0x000000ff0900728c */ /* 0x000fc8000c742710 */
[----:B------:R-:W-:-:S05]  /*0440*/  UP2UR UR61, UPR, URZ, 0x4 ;  /* 0x00000004ff3d7883 */ /* 0x000fca0008000000 */
[----:B------:R-:W-:Y:S07]  /*0450*/  BRA.U !UP2, `(.L_x_8) ;  /* 0x000000010a207547 */ /* 0x000fee000b800000 */
[----:B------:R-:W-:Y:S01]  /*0460*/  UISETP.NE.U32.AND UP1, UPT, UR8, URZ, UPT ;  /* 0x000000ff0800728c */ /* 0x000fe2000bf25070 */
[----:B-----5:R-:W-:Y:S01]  /*0470*/  FSETP.NEU.AND P0, PT, R39, RZ, PT ;  /* 0x000000ff2700720b */ /* 0x020fe20003f0d000 */
[----:B------:R-:W-:Y:S02]  /*0480*/  USEL UR4, URZ, 0xffffffff, UP0 ;  /* 0xffffffffff047887 */ /* 0x000fe40008000000 */
[----:B------:R-:W-:-:S10]  /*0490*/  UISETP.NE.AND.EX UP1, UPT, UR9, URZ, UPT, UP1 ;  /* 0x000000ff0900728c */ /* 0x000fd4000bf25310 */
[----:B------:R-:W-:Y:S01]  /*04a0*/  VOTEU.ANY UP0, P0 ;  /* 0x0000000000ff7886 */ /* 0x000fe20000000100 */
[----:B------:R-:W-:-:S04]  /*04b0*/  @!UP1 USEL UR4, URZ, 0xffffffff, UP0 ;  /* 0xffffffffff049887 */ /* 0x000fc80008000000 */
[----:B------:R-:W-:-:S04]  /*04c0*/  ULOP3.LUT UR4, UR4, 0x1, URZ, 0xc0, !UPT ;  /* 0x0000000104047892 */ /* 0x000fc8000f8ec0ff */
[----:B------:R-:W-:-:S11]  /*04d0*/  UISETP.NE.U32.AND UP3, UPT, UR4, 0x1, UPT ;  /* 0x000000010400788c */ /* 0x000fd6000bf65070 */
.L_x_8:
[----:B-12---:R-:W1:Y:S01]  /*04e0*/  SHFL.IDX PT, R2, R80, RZ, 0x1f ;  /* 0x00001fff50027589 */ /* 0x006e6200000e0000 */
[----:B------:R-:W-:-:S04]  /*04f0*/  UISETP.NE.AND UP0, UPT, UR22, 0x2, UPT ;  /* 0x000000021600788c */ /* 0x000fc8000bf05270 */
[----:B------:R-:W-:Y:S01]  /*0500*/  USEL UR34, URZ, 0x1, UP0 ;  /* 0x00000001ff227887 */ /* 0x000fe20008000000 */
[----:B-1----:R-:W-:-:S13]  /*0510*/  ISETP.NE.AND P0, PT, R2, RZ, PT ;  /* 0x000000ff0200720c */ /* 0x002fda0003f05270 */
[----:B------:R-:W-:Y:S05]  /*0520*/  @P0 BRA `(.L_x_9) ;  /* 0x0000000000580947 */ /* 0x000fea0003800000 */
[----:B------:R-:W1:Y:S01]  /*0530*/  S2UR UR4, SR_CgaCtaId ;  /* 0x00000000000479c3 */ /* 0x000e620000008800 */
[----:B------:R-:W-:Y:S01]  /*0540*/  UMOV UR5, 0x400 ;  /* 0x0000040000057882 */ /* 0x000fe20000000000 */
[----:B------:R-:W-:Y:S01]  /*0550*/  UMOV UR8, 0x1 ;  /* 0x0000000100087882 */ /* 0x000fe20000000000 */
[----:B------:R-:W-:Y:S01]  /*0560*/  UMOV UR6, 0x3 ;  /* 0x0000000300067882 */ /* 0x000fe20000000000 */
[----:B------:R-:W-:-:S04]  /*0570*/  UIADD3 UR8, UPT, UPT, -UR8, 0x100000, URZ ;  /* 0x0010000008087890 */ /* 0x000fc8000fffe1ff */
[----:B------:R-:W-:Y:S02]  /*0580*/  USHF.L.U32 UR9, UR8, 0xb, URZ ;  /* 0x0000000b08097899 */ /* 0x000fe400080006ff */
[----:B------:R-:W-:Y:S02]  /*0590*/  USHF.L.U32 UR8, UR8, 0x1, URZ ;  /* 0x0000000108087899 */ /* 0x000fe400080006ff */
[----:B------:R-:W-:-:S04]  /*05a0*/  UIADD3 UR6, UPT, UPT, -UR6, 0x100000, URZ ;  /* 0x0010000006067890 */ /* 0x000fc8000fffe1ff */
[----:B------:R-:W-:Y:S02]  /*05b0*/  USHF.L.U32 UR7, UR6, 0xb, URZ ;  /* 0x0000000b06077899 */ /* 0x000fe400080006ff */
[----:B------:R-:W-:Y:S01]  /*05c0*/  USHF.L.U32 UR6, UR6, 0x1, URZ ;  /* 0x0000000106067899 */ /* 0x000fe200080006ff */
[----:B------:R-:W-:Y:S01]  /*05d0*/  ELECT P0, URZ, PT ;  /* 0x0000000000ff782f */ /* 0x000fe20003800000 */
[----:B-1----:R-:W-:Y:S01]  /*05e0*/  ULEA UR4, UR4, UR5, 0x18 ;  /* 0x0000000504047291 */ /* 0x002fe2000f8ec0ff */
[----:B------:R-:W1:Y:S11]  /*05f0*/  FENCE.VIEW.ASYNC.S ;  /* 0x00000000000073c6 */ /* 0x000e760000000000 */
[----:B-1----:R1:W2:Y:S01]  /*0600*/  SYNCS.EXCH.64 URZ, [UR4], UR8 ;  /* 0x0000000804ff75b2 */ /* 0x0022a20008000100 */
[----:B------:R1:W3:Y:S01]  /*0610*/  SYNCS.EXCH.64 URZ, [UR4+0x20], UR6 ;  /* 0x0000200604ff75b2 */ /* 0x0002e20008000100 */
[----:B------:R1:W4:Y:S01]  /*0620*/  SYNCS.EXCH.64 URZ, [UR4+0x8], UR8 ;  /* 0x0000080804ff75b2 */ /* 0x0003220008000100 */
[----:B------:R1:W1:Y:S01]  /*0630*/  SYNCS.EXCH.64 URZ, [UR4+0x28], UR6 ;  /* 0x0000280604ff75b2 */ /* 0x0002620008000100 */
[----:B------:R1:W1:Y:S01]  /*0640*/  SYNCS.EXCH.64 URZ, [UR4+0x10], UR8 ;  /* 0x0000100804ff75b2 */ /* 0x0002620008000100 */
[----:B------:R1:W1:Y:S01]  /*0650*/  SYNCS.EXCH.64 URZ, [UR4+0x30], UR6 ;  /* 0x0000300604ff75b2 */ /* 0x0002620008000100 */
[----:B------:R1:W1:Y:S01]  /*0660*/  SYNCS.EXCH.64 URZ, [UR4+0x18], UR8 ;  /* 0x0000180804ff75b2 */ /* 0x0002620008000100 */
[----:B------:R1:W1:Y:S01]  /*0670*/  SYNCS.EXCH.64 URZ, [UR4+0x38], UR6 ;  /* 0x0000380604ff75b2 */ /* 0x0002620008000100 */
[----:B------:R-:W-:Y:S01]  /*0680*/  NOP ;  /* 0x0000000000007918 */ /* 0x000fe20000000000 */
.L_x_9:
[----:B------:R-:W2:Y:S01]  /*0690*/  SHFL.IDX PT, R2, R80, RZ, 0x1f ;  /* 0x00001fff50027589 */ /* 0x000ea200000e0000 */
[----:B------:R-:W-:Y:S01]  /*06a0*/  NOP ;  /* 0x0000000000007918 */ /* 0x000fe20000000000 */
[----:B--2---:R-:W-:-:S13]  /*06b0*/  ISETP.NE.AND P0, PT, R2, 0x1, PT ;  /* 0x000000010200780c */ /* 0x004fda0003f05270 */
[----:B------:R-:W-:Y:S05]  /*06c0*/  @P0 BRA `(.L_x_10) ;  /* 0x0000000000400947 */ /* 0x000fea0003800000 */
[----:B-1----:R-:W1:Y:S01]  /*06d0*/  S2UR UR4, SR_CgaCtaId ;  /* 0x00000000000479c3 */ /* 0x002e620000008800 */
        /* <DEDUP_REMOVED lines=12> */
[----:B-1----:R2:W1:Y:S01]  /*07a0*/  SYNCS.EXCH.64 URZ, [UR4+0x40], UR8 ;  /* 0x0000400804ff75b2 */ /* 0x0024620008000100 */
[----:B------:R2:W1:Y:S02]  /*07b0*/  SYNCS.EXCH.64 URZ, [UR4+0x48], UR6 ;  /* 0x0000480604ff75b2 */ /* 0x0004640008000100 */
[----:B--2---:R-:W-:Y:S01]  /*07c0*/  NOP ;  /* 0x0000000000007918 */ /* 0x004fe20000000000 */
.L_x_10:
[----:B------:R-:W2:Y:S01]  /*07d0*/  SHFL.IDX PT, R2, R80, RZ, 0x1f ;  /* 0x00001fff50027589 */ /* 0x000ea200000e0000 */
[----:B------:R-:W-:Y:S01]  /*07e0*/  NOP ;  /* 0x0000000000007918 */ /* 0x000fe20000000000 */
[----:B--2---:R-:W-:-:S13]  /*07f0*/  ISETP.NE.AND P0, PT, R2, 0x3, PT ;  /* 0x000000030200780c */ /* 0x004fda0003f05270 */
[----:B------:R-:W-:Y:S05]  /*0800*/  @P0 BRA `(.L_x_11) ;  /* 0x0000000000300947 */ /* 0x000fea0003800000 */
[----:B-1----:R-:W1:Y:S01]  /*0810*/  S2UR UR6, SR_CgaCtaId ;  /* 0x00000000000679c3 */ /* 0x002e620000008800 */
[----:B------:R-:W-:Y:S01]  /*0820*/  UMOV UR4, 0x400 ;  /* 0x0000040000047882 */ /* 0x000fe20000000000 */
[----:B------:R-:W-:Y:S01]  /*0830*/  UMOV UR5, 0x20 ;  /* 0x0000002000057882 */ /* 0x000fe20000000000 */
[----:B------:R-:W-:Y:S01]  /*0840*/  ELECT P0, URZ, PT ;  /* 0x0000000000ff782f */ /* 0x000fe20003800000 */
[----:B-1----:R-:W-:Y:S02]  /*0850*/  ULEA UR6, UR6, UR4, 0x18 ;  /* 0x0000000406067291 */ /* 0x002fe4000f8ec0ff */
[----:B------:R-:W-:-:S04]  /*0860*/  UIADD3 UR4, UPT, UPT, -UR5, 0x100000, URZ ;  /* 0x0010000005047890 */ /* 0x000fc8000fffe1ff */
[----:B------:R-:W-:Y:S02]  /*0870*/  USHF.L.U32 UR5, UR4, 0xb, URZ ;  /* 0x0000000b04057899 */ /* 0x000fe400080006ff */
[----:B------:R-:W-:Y:S01]  /*0880*/  USHF.L.U32 UR4, UR4, 0x1, URZ ;  /* 0x0000000104047899 */ /* 0x000fe200080006ff */
[----:B------:R-:W1:Y:S11]  /*0890*/  FENCE.VIEW.ASYNC.S ;  /* 0x00000000000073c6 */ /* 0x000e760000000000 */
[----:B-1----:R2:W1:Y:S01]  /*08a0*/  SYNCS.EXCH.64 URZ, [UR6+0x50], UR4 ;  /* 0x0000500406ff75b2 */ /* 0x0024620008000100 */
[----:B------:R2:W1:Y:S02]  /*08b0*/  SYNCS.EXCH.64 URZ, [UR6+0x58], UR4 ;  /* 0x0000580406ff75b2 */ /* 0x0004640008000100 */
[----:B--2---:R-:W-:Y:S01]  /*08c0*/  NOP ;  /* 0x0000000000007918 */ /* 0x004fe20000000000 */
.L_x_11:
[----:B------:R-:W2:Y:S01]  /*08d0*/  SHFL.IDX PT, R2, R80, RZ, 0x1f ;  /* 0x00001fff50027589 */ /* 0x000ea200000e0000 */
[----:B------:R-:W-:Y:S01]  /*08e0*/  NOP ;  /* 0x0000000000007918 */ /* 0x000fe20000000000 */
[----:B--2---:R-:W-:-:S13]  /*08f0*/  ISETP.NE.AND P0, PT, R2, 0x4, PT ;  /* 0x000000040200780c */ /* 0x004fda0003f05270 */
[----:B------:R-:W-:Y:S05]  /*0900*/  @P0 BRA `(.L_x_12) ;  /* 0x00000000004c0947 */ /* 0x000fea0003800000 */
[----:B-1----:R-:W1:Y:S01]  /*0910*/  S2UR UR6, SR_CgaCtaId ;  /* 0x00000000000679c3 */ /* 0x002e620000008800 */
[----:B------:R-:W-:Y:S01]  /*0920*/  UMOV UR4, 0x3a0 ;  /* 0x000003a000047882 */ /* 0x000fe20000000000 */
[----:B------:R-:W-:Y:S01]  /*0930*/  UMOV UR5, 0x400 ;  /* 0x0000040000057882 */ /* 0x000fe20000000000 */
[----:B------:R-:W-:Y:S01]  /*0940*/  USEL UR4, UR4, 0x320, UP3 ;  /* 0x0000032004047887 */ /* 0x000fe20009800000 */
[----:B------:R-:W-:Y:S01]  /*0950*/  UMOV UR8, 0x1 ;  /* 0x0000000100087882 */ /* 0x000fe20000000000 */
[----:B------:R-:W-:Y:S01]  /*0960*/  ELECT P0, URZ, PT ;  /* 0x0000000000ff782f */ /* 0x000fe20003800000 */
[----:B------:R-:W-:-:S04]  /*0970*/  UIADD3 UR8, UPT, UPT, -UR8, 0x100000, URZ ;  /* 0x0010000008087890 */ /* 0x000fc8000fffe1ff */
[----:B------:R-:W-:Y:S02]  /*0980*/  USHF.L.U32 UR9, UR8, 0xb, URZ ;  /* 0x0000000b08097899 */ /* 0x000fe400080006ff */
[----:B------:R-:W-:Y:S02]  /*0990*/  USHF.L.U32 UR8, UR8, 0x1, URZ ;  /* 0x0000000108087899 */ /* 0x000fe400080006ff */
[----:B-1----:R-:W-:Y:S02]  /*09a0*/  ULEA UR6, UR6, UR5, 0x18 ;  /* 0x0000000506067291 */ /* 0x002fe4000f8ec0ff */
[----:B------:R-:W-:-:S04]  /*09b0*/  UIADD3 UR4, UPT, UPT, -UR4, 0x100000, URZ ;  /* 0x0010000004047890 */ /* 0x000fc8000fffe1ff */
[----:B------:R-:W-:Y:S02]  /*09c0*/  USHF.L.U32 UR5, UR4, 0xb, URZ ;  /* 0x0000000b04057899 */ /* 0x000fe400080006ff */
[----:B------:R-:W-:Y:S01]  /*09d0*/  USHF.L.U32 UR4, UR4, 0x1, URZ ;  /* 0x0000000104047899 */ /* 0x000fe200080006ff */
[----:B------:R-:W1:Y:S03]  /*09e0*/  FENCE.VIEW.ASYNC.S ;  /* 0x00000000000073c6 */ /* 0x000e660000000000 */
[----:B-1----:R2:W1:Y:S08]  /*09f0*/  SYNCS.EXCH.64 URZ, [UR6+0x60], UR8 ;  /* 0x0000600806ff75b2 */ /* 0x0024700008000100 */
[----:B------:R2:W1:Y:S01]  /*0a00*/  SYNCS.EXCH.64 URZ, [UR6+0x70], UR4 ;  /* 0x0000700406ff75b2 */ /* 0x0004620008000100 */
[----:B------:R2:W1:Y:S01]  /*0a10*/  SYNCS.EXCH.64 URZ, [UR6+0x68], UR8 ;  /* 0x0000680806ff75b2 */ /* 0x0004620008000100 */
[----:B------:R2:W1:Y:S02]  /*0a20*/  SYNCS.EXCH.64 URZ, [UR6+0x78], UR4 ;  /* 0x0000780406ff75b2 */ /* 0x0004640008000100 */
[----:B--2---:R-:W-:Y:S01]  /*0a30*/  NOP ;  /* 0x0000000000007918 */ /* 0x004fe20000000000 */
.L_x_12:
        /* <DEDUP_REMOVED lines=18> */
[----:B------:R2:W1:Y:S01]  /*0b60*/  SYNCS.EXCH.64 URZ, [UR4+0xa0], UR6 ;  /* 0x0000a00604ff75b2 */ /* 0x0004620008000100 */
[----:B------:R2:W1:Y:S01]  /*0b70*/  SYNCS.EXCH.64 URZ, [UR4+0x88], UR8 ;  /* 0x0000880804ff75b2 */ /* 0x0004620008000100 */
[----:B------:R2:W1:Y:S01]  /*0b80*/  SYNCS.EXCH.64 URZ, [UR4+0xa8], UR6 ;  /* 0x0000a80604ff75b2 */ /* 0x0004620008000100 */
[----:B------:R2:W1:Y:S01]  /*0b90*/  SYNCS.EXCH.64 URZ, [UR4+0x90], UR8 ;  /* 0x0000900804ff75b2 */ /* 0x0004620008000100 */
[----:B------:R2:W1:Y:S01]  /*0ba0*/  SYNCS.EXCH.64 URZ, [UR4+0xb0], UR6 ;  /* 0x0000b00604ff75b2 */ /* 0x0004620008000100 */
[----:B------:R2:W1:Y:S01]  /*0bb0*/  SYNCS.EXCH.64 URZ, [UR4+0x98], UR8 ;  /* 0x0000980804ff75b2 */ /* 0x0004620008000100 */
[----:B------:R2:W1:Y:S02]  /*0bc0*/  SYNCS.EXCH.64 URZ, [UR4+0xb8], UR6 ;  /* 0x0000b80604ff75b2 */ /* 0x0004640008000100 */
[----:B--2---:R-:W-:Y:S01]  /*0bd0*/  NOP ;  /* 0x0000000000007918 */ /* 0x004fe20000000000 */
.L_x_13:
[----:B------:R-:W2:Y:S01]  /*0be0*/  SHFL.IDX PT, R2, R80, RZ, 0x1f ;  /* 0x00001fff50027589 */ /* 0x000ea200000e0000 */
[----:B------:R-:W1:Y:S01]  /*0bf0*/  S2UR UR48, SR_CgaCtaId ;  /* 0x00000000003079c3 */ /* 0x000e620000008800 */
[----:B------:R-:W-:Y:S01]  /*0c00*/  NOP ;  /* 0x0000000000007918 */ /* 0x000fe20000000000 */
[----:B--2---:R-:W-:-:S13]  /*0c10*/  ISETP.NE.AND P0, PT, R2, 0x3, PT ;  /* 0x000000030200780c */ /* 0x004fda0003f05270 */
[----:B-1----:R-:W-:Y:S05]  /*0c20*/  @P0 BRA `(.L_x_14) ;  /* 0x0000000000340947 */ /* 0x002fea0003800000 */
[----:B------:R-:W-:Y:S01]  /*0c30*/  UMOV UR4, 0x400 ;  /* 0x0000040000047882 */ /* 0x000fe20000000000 */
[----:B------:R-:W-:Y:S01]  /*0c40*/  UMOV UR6, 0x20 ;  /* 0x0000002000067882 */ /* 0x000fe20000000000 */
[----:B------:R-:W-:Y:S02]  /*0c50*/  ULEA UR4, UR48, UR4, 0x18 ;  /* 0x0000000430047291 */ /* 0x000fe4000f8ec0ff */
[----:B------:R-:W-:-:S04]  /*0c60*/  UIADD3 UR6, UPT, UPT, -UR6, 0x100000, URZ ;  /* 0x0010000006067890 */ /* 0x000fc8000fffe1ff */
[----:B------:R-:W-:Y:S02]  /*0c70*/  USHF.L.U32 UR7, UR6, 0xb, URZ ;  /* 0x0000000b06077899 */ /* 0x000fe400080006ff */
[----:B------:R-:W-:Y:S01]  /*0c80*/  USHF.L.U32 UR6, UR6, 0x1, URZ ;  /* 0x0000000106067899 */ /* 0x000fe200080006ff */
[----:B------:R-:W-:Y:S01]  /*0c90*/  ELECT P0, URZ, PT ;  /* 0x0000000000ff782f */ /* 0x000fe20003800000 */
[----:B------:R-:W1:Y:S10]  /*0ca0*/  FENCE.VIEW.ASYNC.S ;  /* 0x00000000000073c6 */ /* 0x000e740000000000 */
[----:B-1----:R1:W2:Y:S01]  /*0cb0*/  SYNCS.EXCH.64 URZ, [UR4+0xc0], UR6 ;  /* 0x0000c00604ff75b2 */ /* 0x0022a20008000100 */
[----:B------:R1:W1:Y:S01]  /*0cc0*/  SYNCS.EXCH.64 URZ, [UR4+0xd0], UR6 ;  /* 0x0000d00604ff75b2 */ /* 0x0002620008000100 */
[----:B------:R1:W1:Y:S01]  /*0cd0*/  SYNCS.EXCH.64 URZ, [UR4+0xc8], UR6 ;  /* 0x0000c80604ff75b2 */ /* 0x0002620008000100 */
[----:B------:R1:W1:Y:S01]  /*0ce0*/  SYNCS.EXCH.64 URZ, [UR4+0xd8], UR6 ;  /* 0x0000d80604ff75b2 */ /* 0x0002620008000100 */
[----:B------:R-:W-:Y:S01]  /*0cf0*/  NOP ;  /* 0x0000000000007918 */ /* 0x000fe20000000000 */
.L_x_14:
[----:B-1----:R-:W1:Y:S01]  /*0d00*/  LDCU UR4, c[0x0][0x36c] ;  /* 0x00006d80ff0477ac */ /* 0x002e620008000800 */
[----:B------:R-:W-:Y:S01]  /*0d10*/  ISETP.NE.OR P3, PT, R0, 0x2, !P3 ;  /* 0x000000020000780c */ /* 0x000fe20005f65670 */
[----:B------:R-:W-:Y:S01]  /*0d20*/  NOP ;  /* 0x0000000000007918 */ /* 0x000fe20000000000 */
[----:B------:R-:W-:Y:S01]  /*0d30*/  LOP3.LUT R0, R76, 0x1f, RZ, 0xc0, !PT ;  /* 0x0000001f4c007812 */ /* 0x000fe200078ec0ff */
[----:B------:R-:W-:Y:S02]  /*0d40*/  UISETP.NE.AND UP4, UPT, UR22, URZ, UPT ;  /* 0x000000ff1600728c */ /* 0x000fe4000bf85270 */
[----:B-1----:R-:W-:-:S09]  /*0d50*/  UISETP.EQ.U32.AND UP5, UPT, UR4, 0x1, UPT ;  /* 0x000000010400788c */ /* 0x002fd2000bfa2070 */
[----:B------:R-:W-:Y:S05]  /*0d60*/  BRA.U !UP5, `(.L_x_15) ;  /* 0x000000010d087547 */ /* 0x000fea000b800000 */
[----:B--234-:R-:W-:Y:S01]  /*0d70*/  UCGABAR_ARV ;  /* 0x00000000000079c7 */ /* 0x01cfe20008000000 */
[----:B------:R-:W-:Y:S05]  /*0d80*/  BRA `(.L_x_16) ;  /* 0x0000000000047947 */ /* 0x000fea0003800000 */
.L_x_15:
[----:B--234-:R-:W-:Y:S01]  /*0d90*/  NOP ;  /* 0x0000000000007918 */ /* 0x01cfe20000000000 */
.L_x_16:
[----:B------:R-:W1:Y:S01]  /*0da0*/  S2UR UR46, SR_CTAID.X ;  /* 0x00000000002e79c3 */ /* 0x000e620000002500 */
[----:B------:R-:W-:-:S05]  /*0db0*/  CS2R.32 R3, SR_CgaSize ;  /* 0x0000000000037805 */ /* 0x000fca0000008a00 */
[----:B------:R-:W-:-:S05]  /*0dc0*/  IMAD R3, R3, -0xa0, RZ ;  /* 0xffffff6003037824 */ /* 0x000fca00078e02ff */
[----:B------:R-:W-:-:S14]  /*0dd0*/  R2UR UR5, R3 ;  /* 0x00000000030572ca */ /* 0x000fdc00000e0000 */
[----:B------:R-:W2:Y:S01]  /*0de0*/  LDCU UR5, c[0x0][UR5+0x2b0] ;  /* 0x00005600050577ac */ /* 0x000ea20008000800 */
[----:B------:R-:W-:-:S05]  /*0df0*/  CS2R.32 R3, SR_CgaSize ;  /* 0x0000000000037805 */ /* 0x000fca0000008a00 */
[----:B------:R-:W-:-:S05]  /*0e00*/  IMAD R3, R3, -0xa0, RZ ;  /* 0xffffff6003037824 */ /* 0x000fca00078e02ff */
[----:B------:R-:W-:-:S14]  /*0e10*/  R2UR UR4, R3 ;  /* 0x00000000030472ca */ /* 0x000fdc00000e0000 */
[----:B------:R-:W3:Y:S01]  /*0e20*/  LDCU UR4, c[0x0][UR4+0x2b4] ;  /* 0x00005680040477ac */ /* 0x000ee20008000800 */
[----:B------:R-:W4:Y:S01]  /*0e30*/  S2UR UR45, SR_CTAID.Y ;  /* 0x00000000002d79c3 */ /* 0x000f220000002600 */
[----:B------:R-:W-:-:S05]  /*0e40*/  CS2R.32 R3, SR_CgaSize ;  /* 0x0000000000037805 */ /* 0x000fca0000008a00 */
[----:B------:R-:W-:-:S05]  /*0e50*/  IMAD R3, R3, -0xa0, RZ ;  /* 0xffffff6003037824 */ /* 0x000fca00078e02ff */
[----:B------:R-:W-:-:S14]  /*0e60*/  R2UR UR57, R3 ;  /* 0x00000000033972ca */ /* 0x000fdc00000e0000 */
[----:B------:R-:W3:Y:S01]  /*0e70*/  LDCU UR57, c[0x0][UR57+0x2a0] ;  /* 0x00005400393977ac */ /* 0x000ee20008000800 */
[----:B------:R-:W-:-:S05]  /*0e80*/  CS2R.32 R3, SR_CgaSize ;  /* 0x0000000000037805 */ /* 0x000fca0000008a00 */
[----:B------:R-:W-:-:S05]  /*0e90*/  IMAD R3, R3, -0xa0, RZ ;  /* 0xffffff6003037824 */ /* 0x000fca00078e02ff */
[----:B------:R-:W-:-:S14]  /*0ea0*/  R2UR UR60, R3 ;  /* 0x00000000033c72ca */ /* 0x000fdc00000e0000 */
[----:B------:R-:W3:Y:S01]  /*0eb0*/  LDCU UR60, c[0x0][UR60+0x2a4] ;  /* 0x000054803c3c77ac */ /* 0x000ee20008000800 */
[----:B------:R-:W-:Y:S02]  /*0ec0*/  ULOP3.LUT UR49, UR48, 0x1, URZ, 0xc0, !UPT ;  /* 0x0000000130317892 */ /* 0x000fe4000f8ec0ff */
[----:B------:R-:W-:Y:S02]  /*0ed0*/  USHF.R.U32.HI UR26, URZ, 0x1, UR48 ;  /* 0x00000001ff1a7899 */ /* 0x000fe40008011630 */
[----:B------:R-:W-:Y:S02]  /*0ee0*/  UISETP.GT.U32.AND UP1, UPT, UR49, 0xffff, UPT ;  /* 0x0000ffff3100788c */ /* 0x000fe4000bf24070 */
[----:B------:R-:W-:Y:S01]  /*0ef0*/  USHF.L.U32 UR28, UR48, 0x9, URZ ;  /* 0x00000009301c7899 */ /* 0x000fe200080006ff */
[----:B-1----:R-:W-:Y:S01]  /*0f00*/  I2FP.F32.U32 R3, UR46 ;  /* 0x0000002e00037c45 */ /* 0x002fe20008201000 */
[----:B------:R-:W1:Y:S04]  /*0f10*/  LDCU UR23, c[0x0][0xb24] ;  /* 0x00016480ff1777ac */ /* 0x000e680008000800 */
[----:B--2---:R-:W-:Y:S01]  /*0f20*/  FMUL R3, R3, UR5 ;  /* 0x0000000503037c20 */ /* 0x004fe20008400000 */
[----:B------:R-:W2:Y:S01]  /*0f30*/  LDCU UR40, c[0x0][0xb24] ;  /* 0x00016480ff2877ac */ /* 0x000ea20008000800 */
[----:B----4-:R-:W-:Y:S01]  /*0f40*/  I2FP.F32.U32 R2, UR45 ;  /* 0x0000002d00027c45 */ /* 0x010fe20008201000 */
[----:B------:R-:W4:Y:S03]  /*0f50*/  LDCU UR30, c[0x0][0xb30] ;  /* 0x00016600ff1e77ac */ /* 0x000f260008000800 */
[----:B------:R-:W1:Y:S01]  /*0f60*/  F2I.U32.TRUNC.NTZ R3, R3 ;  /* 0x0000000300037305 */ /* 0x000e62000020f000 */
[----:B---3--:R-:W-:Y:S01]  /*0f70*/  FMUL R2, R2, UR4 ;  /* 0x0000000402027c20 */ /* 0x008fe20008400000 */
[----:B------:R-:W-:-:S02]  /*0f80*/  ULOP3.LUT UR4, UR48, 0x2, URZ, 0xc0, !UPT ;  /* 0x0000000230047892 */ /* 0x000fc4000f8ec0ff */
[----:B------:R-:W-:Y:S02]  /*0f90*/  USHF.L.U32 UR27, UR48, 0xa, URZ ;  /* 0x0000000a301b7899 */ /* 0x000fe400080006ff */
[----:B------:R-:W-:Y:S02]  /*0fa0*/  UISETP.GT.U32.AND UP0, UPT, UR4, 0xffff, UPT ;  /* 0x0000ffff0400788c */ /* 0x000fe4000bf04070 */
[----:B------:R-:W3:Y:S01]  /*0fb0*/  F2I.U32.TRUNC.NTZ R2, R2 ;  /* 0x0000000200027305 */ /* 0x000ee2000020f000 */
[----:B------:R-:W-:Y:S01]  /*0fc0*/  UMOV UR32, 0x5 ;  /* 0x0000000500207882 */ /* 0x000fe20000000000 */
[----:B------:R-:W-:Y:S02]  /*0fd0*/  USEL UR24, UR49, 0xffff, !UP1 ;  /* 0x0000ffff31187887 */ /* 0x000fe4000c800000 */
[----:B------:R-:W-:Y:S01]  /*0fe0*/  USEL UR25, UR4, 0xffff, !UP0 ;  /* 0x0000ffff04197887 */ /* 0x000fe2000c000000 */
[----:B-1----:R-:W-:Y:S02]  /*0ff0*/  R2UR UR5, R3 ;  /* 0x00000000030572ca */ /* 0x002fe400000e0000 */
[----:B---3--:R-:W-:-:S02]  /*1000*/  R2UR UR6, R2 ;  /* 0x00000000020672ca */ /* 0x008fc400000e0000 */
[----:B------:R-:W-:-:S09]  /*1010*/  PRMT R2, RZ, 0x7610, R2 ;  /* 0x00007610ff027816 */ /* 0x000fd20000000002 */
[----:B------:R-:W-:-:S04]  /*1020*/  UIADD3 UR5, UPT, UPT, -UR5, URZ, URZ ;  /* 0x000000ff05057290 */ /* 0x000fc8000fffe1ff */
[----:B------:R-:W-:Y:S02]  /*1030*/  UIMAD UR57, UR57, UR5, UR46 ;  /* 0x00000005393972a4 */ /* 0x000fe4000f8e022e */
[----:B------:R-:W-:-:S04]  /*1040*/  UIADD3 UR4, UPT, UPT, -UR6, URZ, URZ ;  /* 0x000000ff06047290 */ /* 0x000fc8000fffe1ff */
[----:B------:R-:W-:Y:S01]  /*1050*/  UIMAD UR60, UR60, UR4, UR45 ;  /* 0x000000043c3c72a4 */ /* 0x000fe2000f8e022d */
[----:B--2-4-:R-:W-:Y:S11]  /*1060*/  BRA.U UP4, `(.L_x_17) ;  /* 0x00000001043c7547 */ /* 0x014ff6000b800000 */
[----:B------:R-:W-:Y:S02]  /*1070*/  UISETP.NE.AND UP0, UPT, UR60, URZ, UPT ;  /* 0x000000ff3c00728c */ /* 0x000fe4000bf05270 */
[----:B------:R-:W-:Y:S02]  /*1080*/  UISETP.NE.AND UP1, UPT, UR60, 0x1, UPT ;  /* 0x000000013c00788c */ /* 0x000fe4000bf25270 */
[----:B------:R-:W-:Y:S02]  /*1090*/  UISETP.NE.AND UP2, UPT, UR57, URZ, UP0 ;  /* 0x000000ff3900728c */ /* 0x000fe40008745270 */
[----:B------:R-:W-:Y:S02]  /*10a0*/  USEL UR4, URZ, 0x2, UP0 ;  /* 0x00000002ff047887 */ /* 0x000fe40008000000 */
[----:B------:R-:W-:Y:S02]  /*10b0*/  USEL UR8, URZ, 0x1, UP2 ;  /* 0x00000001ff087887 */ /* 0x000fe40009000000 */
[----:B------:R-:W-:-:S02]  /*10c0*/  UISETP.NE.AND UP2, UPT, UR57, URZ, UPT ;  /* 0x000000ff3900728c */ /* 0x000fc4000bf45270 */
[----:B------:R-:W-:Y:S02]  /*10d0*/  USEL UR5, URZ, 0x4, UP1 ;  /* 0x00000004ff057887 */ /* 0x000fe40008800000 */
[----:B------:R-:W-:Y:S02]  /*10e0*/  UISETP.NE.AND UP0, UPT, UR57, 0x1, UPT ;  /* 0x000000013900788c */ /* 0x000fe4000bf05270 */
[----:B------:R-:W-:Y:S02]  /*10f0*/  USEL UR6, URZ, 0x8, UP1 ;  /* 0x00000008ff067887 */ /* 0x000fe40008800000 */
[----:B------:R-:W-:Y:S02]  /*1100*/  USEL UR7, UR5, 0x4, UP2 ;  /* 0x0000000405077887 */ /* 0x000fe40009000000 */
[----:B------:R-:W-:Y:S02]  /*1110*/  USEL UR4, UR4, 0x2, UP0 ;  /* 0x0000000204047887 */ /* 0x000fe40008000000 */
[----:B------:R-:W-:-:S02]  /*1120*/  USEL UR5, UR6, 0x8, UP0 ;  /* 0x0000000806057887 */ /* 0x000fc40008000000 */
[----:B------:R-:W-:-:S04]  /*1130*/  UIADD3 UR4, UPT, UPT, UR4, UR7, UR8 ;  /* 0x0000000704047290 */ /* 0x000fc8000fffe008 */
[----:B------:R-:W-:-:S06]  /*1140*/  UIADD3 UR4, UPT, UPT, UR4, UR5, URZ ;  /* 0x0000000504047290 */ /* 0x000fcc000fffe0ff */
[----:B------:R-:W-:-:S07]  /*1150*/  MOV R2, UR4 ;  /* 0x0000000400027c02 */ /* 0x000fce0008000f00 */
.L_x_17:
[----:B------:R-:W1:Y:S01]  /*1160*/  S2UR UR36, SR_CTAID.Z ;  /* 0x00000000002479c3 */ /* 0x000e620000002700 */
[----:B------:R-:W-:Y:S01]  /*1170*/  UISETP.GE.AND UP0, UPT, UR23, 0x1, UPT ;  /* 0x000000011700788c */ /* 0x000fe2000bf06270 */
[----:B------:R-:W-:-:S08]  /*1180*/  UMOV UR31, 0x3 ;  /* 0x00000003001f7882 */ /* 0x000fd00000000000 */
[----:B------:R-:W-:Y:S05]  /*1190*/  BRA.U !UP0, `(.L_x_18) ;  /* 0x0000000108d47547 */ /* 0x000fea000b800000 */
[----:B------:R-:W2:Y:S01]  /*11a0*/  LDCU.128 UR12, c[0x0][0xb10] ;  /* 0x00016200ff0c77ac */ /* 0x000ea20008000c00 */
[----:B------:R-:W3:Y:S01]  /*11b0*/  LDCU UR6, c[0x0][0x370] ;  /* 0x00006e00ff0677ac */ /* 0x000ee20008000800 */
[----:B------:R-:W4:Y:S01]  /*11c0*/  LDCU UR5, c[0x0][0x374] ;  /* 0x00006e80ff0577ac */ /* 0x000f220008000800 */
[----:B------:R-:W1:Y:S01]  /*11d0*/  LDCU UR29, c[0x0][0xb0c] ;  /* 0x00016180ff1d77ac */ /* 0x000e620008000800 */
[----:B------:R-:W1:Y:S01]  /*11e0*/  LDCU UR4, c[0x0][0xb20] ;  /* 0x00016400ff0477ac */ /* 0x000e620008000800 */
[----:B------:R-:W1:Y:S01]  /*11f0*/  LDCU.64 UR8, c[0x0][0xb28] ;  /* 0x00016500ff0877ac */ /* 0x000e620008000a00 */
[----:B--2---:R-:W-:Y:S02]  /*1200*/  UISETP.NE.AND UP0, UPT, UR14, 0x1, UPT ;  /* 0x000000010e00788c */ /* 0x004fe4000bf05270 */
[----:B----4-:R-:W-:Y:S02]  /*1210*/  UIMAD.WIDE.U32 UR10, UR5, UR15, URZ ;  /* 0x0000000f050a72a5 */ /* 0x010fe4000f8e00ff */
[----:B---3--:R-:W-:-:S02]  /*1220*/  UIMAD.WIDE.U32 UR18, UR6, UR12, URZ ;  /* 0x0000000c061272a5 */ /* 0x008fc4000f8e00ff */
[----:B-1----:R-:W-:Y:S02]  /*1230*/  UISETP.NE.AND UP1, UPT, UR29, 0x1, UPT ;  /* 0x000000011d00788c */ /* 0x002fe4000bf25270 */
[----:B------:R-:W-:Y:S01]  /*1240*/  UISETP.NE.AND UP2, UPT, UR23, 0x1, UPT ;  /* 0x000000011700788c */ /* 0x000fe2000bf45270 */
[----:B------:R-:W-:Y:S02]  /*1250*/  UMOV UR10, UR11 ;  /* 0x0000000b000a7c82 */ /* 0x000fe40008000000 */
[----:B------:R-:W-:Y:S01]  /*1260*/  UMOV UR18, UR19 ;  /* 0x0000001300127c82 */ /* 0x000fe20008000000 */
[----:B------:R-:W-:Y:S02]  /*1270*/  @UP0 USHF.R.U32.HI UR5, URZ, UR4, UR10 ;  /* 0x00000004ff050299 */ /* 0x000fe4000801160a */
[----:B------:R-:W-:Y:S02]  /*1280*/  UIMAD.WIDE.U32 UR20, UR45, UR15, URZ ;  /* 0x0000000f2d1472a5 */ /* 0x000fe4000f8e00ff */
[----:B------:R-:W-:-:S02]  /*1290*/  UIMAD.WIDE.U32 UR10, UR5, UR8, URZ ;  /* 0x00000008050a72a5 */ /* 0x000fc4000f8e00ff */
[----:B------:R-:W-:Y:S02]  /*12a0*/  @UP1 USHF.R.U32.HI UR6, URZ, UR13, UR18 ;  /* 0x0000000dff061299 */ /* 0x000fe40008011612 */
[----:B------:R-:W-:Y:S02]  /*12b0*/  UIMAD.WIDE.U32 UR16, UR46, UR12, URZ ;  /* 0x0000000c2e1072a5 */ /* 0x000fe4000f8e00ff */
[----:B------:R-:W-:Y:S01]  /*12c0*/  UIMAD.WIDE.U32 UR18, UR6, UR8, URZ ;  /* 0x00000008061272a5 */ /* 0x000fe2000f8e00ff */
[----:B------:R-:W-:Y:S01]  /*12d0*/  UMOV UR20, UR21 ;  /* 0x0000001500147c82 */ /* 0x000fe20008000000 */
[----:B------:R-:W-:Y:S01]  /*12e0*/  UMOV UR10, UR11 ;  /* 0x0000000b000a7c82 */ /* 0x000fe20008000000 */
[----:B------:R-:W-:Y:S02]  /*12f0*/  USHF.R.U32.HI UR20, URZ, UR4, UR20 ;  /* 0x00000004ff147299 */ /* 0x000fe40008011614 */
[----:B------:R-:W-:Y:S02]  /*1300*/  @UP2 USHF.R.U32.HI UR5, URZ, UR9, UR10 ;  /* 0x00000009ff052299 */ /* 0x000fe4000801160a */
[----:B------:R-:W-:Y:S01]  /*1310*/  UMOV UR7, UR19 ;  /* 0x0000001300077c82 */ /* 0x000fe20008000000 */
[----:B------:R-:W-:Y:S01]  /*1320*/  UMOV UR16, UR17 ;  /* 0x0000001100107c82 */ /* 0x000fe20008000000 */
[----:B------:R-:W-:-:S02]  /*1330*/  @UP2 USHF.R.U32.HI UR6, URZ, UR9, UR7 ;  /* 0x00000009ff062299 */ /* 0x000fc40008011607 */
[----:B------:R-:W-:Y:S02]  /*1340*/  USHF.R.U32.HI UR13, URZ, UR13, UR16 ;  /* 0x0000000dff0d7299 */ /* 0x000fe40008011610 */
[----:B------:R-:W-:Y:S02]  /*1350*/  USEL UR4, UR45, UR20, !UP0 ;  /* 0x000000142d047287 */ /* 0x000fe4000c000000 */
[----:B------:R-:W-:Y:S02]  /*1360*/  UIMAD UR7, UR5, UR23, URZ ;  /* 0x00000017050772a4 */ /* 0x000fe4000f8e02ff */
[----:B------:R-:W-:Y:S02]  /*1370*/  USEL UR5, UR46, UR13, !UP1 ;  /* 0x0000000d2e057287 */ /* 0x000fe4000c800000 */
[----:B------:R-:W-:Y:S02]  /*1380*/  UIMAD UR12, UR6, UR23, URZ ;  /* 0x00000017060c72a4 */ /* 0x000fe4000f8e02ff */
[----:B------:R-:W-:-:S02]  /*1390*/  UISETP.GE.AND UP0, UPT, UR4, UR7, UPT ;  /* 0x000000070400728c */ /* 0x000fc4000bf06270 */
[----:B------:R-:W-:Y:S02]  /*13a0*/  UIMAD.WIDE.U32 UR10, UR4, UR8, URZ ;  /* 0x00000008040a72a5 */ /* 0x000fe4000f8e00ff */
[----:B------:R-:W-:Y:S02]  /*13b0*/  UISETP.GE.OR UP0, UPT, UR5, UR12, UP0 ;  /* 0x0000000c0500728c */ /* 0x000fe40008706670 */
[----:B------:R-:W-:Y:S02]  /*13c0*/  UIMAD.WIDE.U32 UR12, UR5, UR8, URZ ;  /* 0x00000008050c72a5 */ /* 0x000fe4000f8e00ff */
[----:B------:R-:W-:Y:S01]  /*13d0*/  UIADD3 UR10, UPT, UPT, -UR4, URZ, URZ ;  /* 0x000000ff040a7290 */ /* 0x000fe2000fffe1ff */
[----:B------:R-:W-:Y:S01]  /*13e0*/  UMOV UR8, UR11 ;  /* 0x0000000b00087c82 */ /* 0x000fe20008000000 */
[----:B------:R-:W-:Y:S02]  /*13f0*/  UIADD3 UR11, UPT, UPT, -UR5, URZ, URZ ;  /* 0x000000ff050b7290 */ /* 0x000fe4000fffe1ff */
[----:B------:R-:W-:-:S03]  /*1400*/  USHF.R.U32.HI UR8, URZ, UR9, UR8 ;  /* 0x00000009ff087299 */ /* 0x000fc60008011608 */
[----:B------:R-:W-:Y:S01]  /*1410*/  @!UP0 UMOV UR7, UR13 ;  /* 0x0000000d00078c82 */ /* 0x000fe20008000000 */
[----:B------:R-:W-:Y:S02]  /*1420*/  UIMAD UR45, UR14, UR10, UR45 ;  /* 0x0000000a0e2d72a4 */ /* 0x000fe4000f8e022d */
[----:B------:R-:W-:Y:S02]  /*1430*/  USEL UR8, UR4, UR8, !UP2 ;  /* 0x0000000804087287 */ /* 0x000fe4000d000000 */
[----:B------:R-:W-:Y:S02]  /*1440*/  @!UP0 USHF.R.U32.HI UR7, URZ, UR9, UR7 ;  /* 0x00000009ff078299 */ /* 0x000fe40008011607 */
[----:B------:R-:W-:Y:S02]  /*1450*/  UIADD3 UR9, UPT, UPT, -UR8, URZ, URZ ;  /* 0x000000ff08097290 */ /* 0x000fe4000fffe1ff */
[----:B------:R-:W-:Y:S02]  /*1460*/  @!UP0 USEL UR7, UR5, UR7, !UP2 ;  /* 0x0000000705078287 */ /* 0x000fe4000d000000 */
[----:B------:R-:W-:-:S02]  /*1470*/  UIMAD UR9, UR23, UR9, UR4 ;  /* 0x00000009170972a4 */ /* 0x000fc4000f8e0204 */
[----:B------:R-:W-:Y:S02]  /*1480*/  @!UP0 UIADD3 UR8, UPT, UPT, UR8, -UR7, URZ ;  /* 0x8000000708088290 */ /* 0x000fe4000fffe0ff */
[----:B------:R-:W-:Y:S02]  /*1490*/  @!UP0 UIMAD UR6, UR9, UR6, UR7 ;  /* 0x00000006090682a4 */ /* 0x000fe4000f8e0207 */
[----:B------:R-:W-:Y:S02]  /*14a0*/  @!UP0 UIMAD UR4, UR8, UR23, UR5 ;  /* 0x00000017080482a4 */ /* 0x000fe4000f8e0205 */
[----:B------:R-:W-:Y:S02]  /*14b0*/  UIMAD UR46, UR29, UR11, UR46 ;  /* 0x0000000b1d2e72a4 */ /* 0x000fe4000f8e022e */
[----:B------:R-:W-:Y:S01]  /*14c0*/  UIMAD UR45, UR4, UR14, UR45 ;  /* 0x0000000e042d72a4 */ /* 0x000fe2000f8e022d */
[----:B------:R-:W-:Y:S02]  /*14d0*/  @!UP0 UMOV UR5, UR6 ;  /* 0x0000000600058c82 */ /* 0x000fe40008000000 */
[----:B------:R-:W-:-:S12]  /*14e0*/  UIMAD UR46, UR5, UR29, UR46 ;  /* 0x0000001d052e72a4 */ /* 0x000fd8000f8e022e */
.L_x_18:
[----:B------:R-:W-:Y:S02]  /*14f0*/  UISETP.NE.AND UP1, UPT, UR30, 0x1, UPT ;  /* 0x000000011e00788c */ /* 0x000fe4000bf25270 */
[----:B------:R-:W-:Y:S02]  /*1500*/  ULOP3.LUT UR24, UR24, 0xffff, URZ, 0xc0, !UPT ;  /* 0x0000ffff18187892 */ /* 0x000fe4000f8ec0ff */
[----:B------:R-:W-:Y:S02]  /*1510*/  ULOP3.LUT UR21, UR25, 0xffff, URZ, 0xc0, !UPT ;  /* 0x0000ffff19157892 */ /* 0x000fe4000f8ec0ff */
[----:B------:R-:W-:Y:S02]  /*1520*/  UISETP.NE.AND UP0, UPT, UR22, 0x2, UPT ;  /* 0x000000021600788c */ /* 0x000fe4000bf05270 */
[----:B------:R-:W-:Y:S02]  /*1530*/  ULOP3.LUT UR28, UR28, 0x400, URZ, 0xc0, !UPT ;  /* 0x000004001c1c7892 */ /* 0x000fe4000f8ec0ff */
[----:B------:R-:W-:-:S02]  /*1540*/  ULOP3.LUT UR27, UR27, 0x400, URZ, 0xc0, !UPT ;  /* 0x000004001b1b7892 */ /* 0x000fc4000f8ec0ff */
[----:B------:R-:W-:Y:S02]  /*1550*/  USHF.L.U32 UR24, UR32, UR24, URZ ;  /* 0x0000001820187299 */ /* 0x000fe400080006ff */
[----:B------:R-:W-:Y:S01]  /*1560*/  USHF.L.U32 UR21, UR31, UR21, URZ ;  /* 0x000000151f157299 */ /* 0x000fe200080006ff */
[----:B------:R-:W-:Y:S11]  /*1570*/  BRA.U UP1, `(.L_x_19) ;  /* 0x0000000101447547 */ /* 0x000ff6000b800000 */
[----:B------:R-:W2:Y:S01]  /*1580*/  LDCU.128 UR8, c[0x0][0xb10] ;  /* 0x00016200ff0877ac */ /* 0x000ea20008000c00 */
[----:B------:R-:W3:Y:S01]  /*1590*/  LDCU UR12, c[0x0][0xb0c] ;  /* 0x00016180ff0c77ac */ /* 0x000ee20008000800 */
[----:B------:R-:W4:Y:S01]  /*15a0*/  LDCU UR13, c[0x0][0xb20] ;  /* 0x00016400ff0d77ac */ /* 0x000f220008000800 */
[----:B--2---:R-:W-:Y:S02]  /*15b0*/  UIMAD.WIDE.U32 UR6, UR46, UR8, URZ ;  /* 0x000000082e0672a5 */ /* 0x004fe4000f8e00ff */
[----:B------:R-:W-:Y:S02]  /*15c0*/  UIMAD.WIDE.U32 UR4, UR45, UR11, URZ ;  /* 0x0000000b2d0472a5 */ /* 0x000fe4000f8e00ff */
[----:B---3--:R-:W-:Y:S02]  /*15d0*/  UISETP.NE.AND UP2, UPT, UR12, 0x1, UPT ;  /* 0x000000010c00788c */ /* 0x008fe4000bf45270 */
[----:B------:R-:W-:Y:S01]  /*15e0*/  UISETP.NE.AND UP1, UPT, UR10, 0x1, UPT ;  /* 0x000000010a00788c */ /* 0x000fe2000bf25270 */
[----:B------:R-:W-:-:S02]  /*15f0*/  UMOV UR6, UR7 ;  /* 0x0000000700067c82 */ /* 0x000fc40008000000 */
[----:B------:R-:W-:Y:S01]  /*1600*/  UMOV UR4, UR5 ;  /* 0x0000000500047c82 */ /* 0x000fe20008000000 */
[----:B------:R-:W-:Y:S02]  /*1610*/  USHF.R.U32.HI UR9, URZ, UR9, UR6 ;  /* 0x00000009ff097299 */ /* 0x000fe40008011606 */
[----:B----4-:R-:W-:Y:S02]  /*1620*/  USHF.R.U32.HI UR4, URZ, UR13, UR4 ;  /* 0x0000000dff047299 */ /* 0x010fe40008011604 */
[----:B------:R-:W-:Y:S02]  /*1630*/  USEL UR5, UR46, UR9, !UP2 ;  /* 0x000000092e057287 */ /* 0x000fe4000d000000 */
[----:B------:R-:W-:-:S04]  /*1640*/  USEL UR4, UR45, UR4, !UP1 ;  /* 0x000000042d047287 */ /* 0x000fc8000c800000 */
[----:B------:R-:W-:Y:S02]  /*1650*/  UIADD3 UR6, UPT, UPT, UR5, -UR4, URZ ;  /* 0x8000000405067290 */ /* 0x000fe4000fffe0ff */
[----:B------:R-:W-:Y:S02]  /*1660*/  UIADD3 UR4, UPT, UPT, -UR5, UR4, URZ ;  /* 0x0000000405047290 */ /* 0x000fe4000fffe1ff */
[----:B------:R-:W-:Y:S02]  /*1670*/  UIMAD UR45, UR6, UR10, UR45 ;  /* 0x0000000a062d72a4 */ /* 0x000fe4000f8e022d */
[----:B------:R-:W-:-:S12]  /*1680*/  UIMAD UR46, UR4, UR12, UR46 ;  /* 0x0000000c042e72a4 */ /* 0x000fd8000f8e022e */
.L_x_19:
[----:B------:R-:W-:Y:S05]  /*1690*/  BRA.U !UP5, `(.L_x_20) ;  /* 0x000000010d0c7547 */ /* 0x000fea000b800000 */
[----:B------:R-:W-:Y:S01]  /*16a0*/  UCGABAR_WAIT ;  /* 0x0000000000007dc7 */ /* 0x000fe20008000000 */
[----:B------:R-:W-:Y:S01]  /*16b0*/  CCTL.IVALL ;  /* 0x00000000ff00798f */ /* 0x000fe20002000000 */
[----:B------:R-:W-:Y:S05]  /*16c0*/  BRA `(.L_x_21) ;  /* 0x0000000000047947 */ /* 0x000fea0003800000 */
.L_x_20:
[----:B------:R-:W-:Y:S06]  /*16d0*/  BAR.SYNC.DEFER_BLOCKING 0x0 ;  /* 0x0000000000007b1d */ /* 0x000fec0000010000 */
.L_x_21:
[----:B------:R-:W-:Y:S05]  /*16e0*/  BRA.U UP0, `(.L_x_22) ;  /* 0x0000001100d47547 */ /* 0x000fea000b800000 */
[----:B------:R-:W2:Y:S01]  /*16f0*/  LDCU UR6, c[0x0][0x38c] ;  /* 0x00007180ff0677ac */ /* 0x000ea20008000800 */
[----:B------:R-:W-:Y:S01]  /*1700*/  PLOP3.LUT P1, PT, PT, PT, UP3, 0x80, 0x8 ;  /* 0x000000000008781c */ /* 0x000fe20003f2f038 */
[----:B------:R-:W-:Y:S01]  /*1710*/  IMAD.MOV.U32 R12, RZ, RZ, 0x1 ;  /* 0x00000001ff0c7424 */ /* 0x000fe200078e00ff */
[----:B------:R-:W-:Y:S01]  /*1720*/  ISETP.EQ.OR P2, PT, R0, RZ, P3 ;  /* 0x000000ff0000720c */ /* 0x000fe20001f42670 */
[----:B------:R-:W-:Y:S01]  /*1730*/  UISETP.NE.AND UP1, UPT, UR22, URZ, UPT ;  /* 0x000000ff1600728c */ /* 0x000fe2000bf25270 */
[----:B------:R-:W-:Y:S02]  /*1740*/  PLOP3.LUT P1, PT, P1, PT, PT, 0x8, 0x80 ;  /* 0x000000000080781c */ /* 0x000fe40000f2e170 */
[----:B------:R-:W-:Y:S01]  /*1750*/  CS2R R10, SRZ ;  /* 0x00000000000a7805 */ /* 0x000fe2000001ff00 */
[----:B------:R-:W-:Y:S01]  /*1760*/  IMAD.MOV.U32 R9, RZ, RZ, RZ ;  /* 0x000000ffff097224 */ /* 0x000fe200078e00ff */
[----:B------:R-:W3:Y:S01]  /*1770*/  LDCU UR41, c[0x0][0x370] ;  /* 0x00006e00ff2977ac */ /* 0x000ee20008000800 */
[----:B------:R-:W-:Y:S01]  /*1780*/  IMAD.MOV.U32 R8, RZ, RZ, 0x1 ;  /* 0x00000001ff087424 */ /* 0x000fe200078e00ff */
[----:B------:R-:W4:Y:S01]  /*1790*/  LDCU.64 UR30, c[0x0][0x348] ;  /* 0x00006900ff1e77ac */ /* 0x000f220008000a00 */
[----:B------:R-:W1:Y:S01]  /*17a0*/  LDCU UR39, c[0x0][0x374] ;  /* 0x00006e80ff2777ac */ /* 0x000e620008000800 */
[----:B--2---:R-:W-:-:S02]  /*17b0*/  UIADD3 UR5, UPT, UPT, UR6, 0x1f, URZ ;  /* 0x0000001f06057890 */ /* 0x004fc4000fffe0ff */
[----:B------:R-:W-:Y:S02]  /*17c0*/  UIADD3 UR50, UPT, UPT, UR6, 0x3e, URZ ;  /* 0x0000003e06327890 */ /* 0x000fe4000fffe0ff */
[----:B------:R-:W-:-:S04]  /*17d0*/  USHF.R.S32.HI UR4, URZ, 0x1f, UR5 ;  /* 0x0000001fff047899 */ /* 0x000fc80008011405 */
[----:B------:R-:W-:Y:S02]  /*17e0*/  ULEA.HI UR4, UR4, UR5, URZ, 0x5 ;  /* 0x0000000504047291 */ /* 0x000fe4000f8f28ff */
[----:B------:R-:W-:Y:S02]  /*17f0*/  USHF.L.U32 UR5, UR26, 0x5, URZ ;  /* 0x000000051a057899 */ /* 0x000fe400080006ff */
[----:B------:R-:W-:Y:S02]  /*1800*/  USHF.R.S32.HI UR43, URZ, 0x5, UR4 ;  /* 0x00000005ff2b7899 */ /* 0x000fe40008011404 */
[----:B------:R-:W-:Y:S02]  /*1810*/  UIADD3 UR4, UPT, UPT, UR6, -0x1, URZ ;  /* 0xffffffff06047890 */ /* 0x000fe4000fffe0ff */
[----:B------:R-:W-:Y:S02]  /*1820*/  UISETP.LT.U32.AND UP0, UPT, UR43, 0x4, UPT ;  /* 0x000000042b00788c */ /* 0x000fe4000bf01070 */
[----:B------:R-:W-:-:S02]  /*1830*/  UISETP.GE.U32.AND UP2, UPT, UR4, -0x3f, UPT ;  /* 0xffffffc10400788c */ /* 0x000fc4000bf46070 */
[----:B------:R-:W-:Y:S02]  /*1840*/  USEL UR42, UR43, 0x4, UP0 ;  /* 0x000000042b2a7887 */ /* 0x000fe40008000000 */
[----:B------:R-:W-:Y:S02]  /*1850*/  ULOP3.LUT UR44, UR5, 0x20, URZ, 0xe2, !UPT ;  /* 0x00000020052c7892 */ /* 0x000fe4000f8ee2ff */
[----:B------:R-:W-:Y:S02]  /*1860*/  UIADD3 UR25, UPT, UPT, UR42, -0x1, URZ ;  /* 0xffffffff2a197890 */ /* 0x000fe4000fffe0ff */
[----:B------:R-:W-:Y:S02]  /*1870*/  USEL UR26, UR34, 0x2, UP1 ;  /* 0x00000002221a7887 */ /* 0x000fe40008800000 */
[----:B------:R-:W-:Y:S02]  /*1880*/  UIADD3 UR47, UPT, UPT, UR43, -UR42, URZ ;  /* 0x8000002a2b2f7290 */ /* 0x000fe4000fffe0ff */
[----:B------:R-:W-:Y:S01]  /*1890*/  @UP2 UIADD3 UR25, UPT, UPT, UR42, URZ, URZ ;  /* 0x000000ff2a192290 */ /* 0x000fe2000fffe0ff */
[----:B------:R-:W-:-:S03]  /*18a0*/  UMOV UR5, URZ ;  /* 0x000000ff00057c82 */ /* 0x000fc60008000000 */
[----:B-1-34-:R-:W-:-:S12]  /*18b0*/  UIADD3 UR25, UPT, UPT, UR25, 0x1, URZ ;  /* 0x0000000119197890 */ /* 0x01afd8000fffe0ff */
.L_x_42:
[----:B------:R-:W-:Y:S01]  /*18c0*/  UISETP.NE.AND UP0, UPT, UR48, URZ, UPT ;  /* 0x000000ff3000728c */ /* 0x000fe2000bf05270 */
[----:B------:R-:W1:Y:S08]  /*18d0*/  S2UR UR48, SR_CgaCtaId ;  /* 0x00000000003079c3 */ /* 0x000e700000008800 */
[----:B------:R-:W-:Y:S05]  /*18e0*/  BRA.U UP0, `(.L_x_23) ;  /* 0x0000000100347547 */ /* 0x000fea000b800000 */
[----:B------:R-:W2:Y:S01]  /*18f0*/  S2R R0, SR_CgaCtaId ;  /* 0x0000000000007919 */ /* 0x000ea20000008800 */
[----:B------:R-:W-:-:S04]  /*1900*/  MOV R2, 0x400 ;  /* 0x0000040000027802 */ /* 0x000fc80000000f00 */
[----:B--2---:R-:W-:Y:S02]  /*1910*/  LEA R0, R0, R2, 0x18 ;  /* 0x0000000200007211 */ /* 0x004fe400078ec0ff */
[----:B------:R-:W-:-:S03]  /*1920*/  SHF.L.U32 R2, R8, 0x1f, RZ ;  /* 0x0000001f08027819 */ /* 0x000fc600000006ff */
[----:B------:R-:W-:-:S04]  /*1930*/  IMAD R0, R9, 0x8, R0 ;  /* 0x0000000809007824 */ /* 0x000fc800078e0200 */
[----:B------:R-:W2:Y:S02]  /*1940*/  SYNCS.PHASECHK.TRANS64.TRYWAIT P0, [R0+URZ+0xd0], R2 ;  /* 0x0000d002000075a7 */ /* 0x000ea400080011ff */
[----:B--2---:R-:W-:Y:S05]  /*1950*/  @!P0 BRA `(.L_x_24) ;  /* 0x0000004c00a88947 */ /* 0x004fea0003800000 */
.L_x_102:
[----:B------:R-:W-:Y:S01]  /*1960*/  VIADD R9, R9, 0x1 ;  /* 0x0000000109097836 */ /* 0x000fe20000000000 */
[----:B------:R2:W-:Y:S04]  /*1970*/  SYNCS.ARRIVE.TRANS64.A1T0 RZ, [R0+URZ+0xc0], RZ ;  /* 0x0000c0ff00ff79a7 */ /* 0x0005e800081000ff */
[----:B------:R-:W-:-:S04]  /*1980*/  ISETP.NE.AND P0, PT, R9, 0x2, PT ;  /* 0x000000020900780c */ /* 0x000fc80003f05270 */
[----:B------:R-:W-:Y:S02]  /*1990*/  SEL R9, R9, RZ, P0 ;  /* 0x000000ff09097207 */ /* 0x000fe40000000000 */
[----:B--2---:R-:W-:-:S04]  /*19a0*/  SEL R0, RZ, 0x1, P0 ;  /* 0x00000001ff007807 */ /* 0x004fc80000000000 */
[----:B------:R-:W-:-:S07]  /*19b0*/  LOP3.LUT R8, R8, R0, RZ, 0x3c, !PT ;  /* 0x0000000008087212 */ /* 0x000fce00078e3cff */
.L_x_23:
[----:B------:R-:W-:Y:S01]  /*19c0*/  UMOV UR6, 0x400 ;  /* 0x0000040000067882 */ /* 0x000fe20000000000 */
[----:B------:R-:W-:Y:S01]  /*19d0*/  SHF.L.U32 R0, R12, 0x1f, RZ ;  /* 0x0000001f0c007819 */ /* 0x000fe200000006ff */
[----:B-1----:R-:W-:Y:S02]  /*19e0*/  ULEA UR6, UR48, UR6, 0x18 ;  /* 0x0000000630067291 */ /* 0x002fe4000f8ec0ff */
[----:B------:R-:W-:Y:S02]  /*19f0*/  UISETP.GE.U32.AND UP0, UPT, UR50, 0x3f, UPT ;  /* 0x0000003f3200788c */ /* 0x000fe4000bf06070 */
[----:B------:R-:W-:Y:S02]  /*1a00*/  ULEA UR4, UR5, UR6, 0x3 ;  /* 0x0000000605047291 */ /* 0x000fe4000f8e18ff */
[----:B------:R-:W-:Y:S02]  /*1a10*/  ULEA UR11, UR45, UR49, 0x1 ;  /* 0x000000312d0b7291 */ /* 0x000fe4000f8e08ff */
[----:B------:R-:W-:-:S02]  /*1a20*/  ULEA UR35, UR46, UR44, 0x6 ;  /* 0x0000002c2e237291 */ /* 0x000fc4000f8e30ff */
[----:B------:R-:W-:Y:S01]  /*1a30*/  USHF.L.U32 UR11, UR11, 0x5, URZ ;  /* 0x000000050b0b7899 */ /* 0x000fe200080006ff */
[----:B------:R-:W-:Y:S02]  /*1a40*/  UMOV UR13, URZ ;  /* 0x000000ff000d7c82 */ /* 0x000fe40008000000 */
[----:B------:R1:W2:Y:S01]  /*1a50*/  SYNCS.PHASECHK.TRANS64.TRYWAIT P0, [UR4+0x20], R0 ;  /* 0x00002000ff0075a7 */ /* 0x0002a20008001104 */
[----:B------:R-:W-:Y:S08]  /*1a60*/  BRA.U !UP0, `(.L_x_25) ;  /* 0x0000000108c47547 */ /* 0x000ff0000b800000 */
[----:B------:R-:W-:Y:S01]  /*1a70*/  UMOV UR7, URZ ;  /* 0x000000ff00077c82 */ /* 0x000fe20008000000 */
[----:B------:R-:W-:-:S05]  /*1a80*/  UMOV UR4, UR5 ;  /* 0x0000000500047c82 */ /* 0x000fca0008000000 */
.L_x_31:
[----:B------:R-:W-:Y:S01]  /*1a90*/  ULEA UR33, UR4, UR6, 0x3 ;  /* 0x0000000604217291 */ /* 0x000fe2000f8e18ff */
[----:B------:R-:W-:Y:S01]  /*1aa0*/  @!P3 MOV R2, 0x1000 ;  /* 0x000010000002b802 */ /* 0x000fe20000000f00 */
[----:B--2-4-:R-:W-:Y:S10]  /*1ab0*/  @P0 BRA `(.L_x_26) ;  /* 0x00000000000c0947 */ /* 0x014ff40003800000 */
[----:B------:R-:W-:-:S04]  /*1ac0*/  SHF.L.U32 R3, R12, 0x1f, RZ ;  /* 0x0000001f0c037819 */ /* 0x000fc800000006ff */
[----:B------:R-:W2:Y:S02]  /*1ad0*/  SYNCS.PHASECHK.TRANS64.TRYWAIT P0, [UR33+0x20], R3 ;  /* 0x00002003ff0075a7 */ /* 0x000ea40008001121 */
[----:B--2---:R-:W-:Y:S05]  /*1ae0*/  @!P0 BRA `(.L_x_27) ;  /* 0x0000004c00588947 */ /* 0x004fea0003800000 */
.L_x_26:
[----:B------:R2:W-:Y:S01]  /*1af0*/  @!P3 SYNCS.ARRIVE.TRANS64 RZ, [UR33], R2 ;  /* 0x00000002ffffb9a7 */ /* 0x0005e20008000021 */
[----:B------:R-:W-:-:S04]  /*1b00*/  ULOP3.LUT UR5, UR26, 0x2, URZ, 0xfc, !UPT ;  /* 0x000000021a057892 */ /* 0x000fc8000f8efcff */
[----:B------:R-:W-:-:S09]  /*1b10*/  UISETP.NE.AND UP0, UPT, UR5, 0x2, UPT ;  /* 0x000000020500788c */ /* 0x000fd2000bf05270 */
[----:B------:R-:W-:Y:S05]  /*1b20*/  BRA.U UP0, `(.L_x_28) ;  /* 0x0000000100047547 */ /* 0x000fea000b800000 */
[----:B------:R-:W-:Y:S05]  /*1b30*/  BPT.TRAP 0x1 ;  /* 0x000000040000795c */ /* 0x000fea0000300000 */
.L_x_28:
[----:B------:R-:W-:Y:S04]  /*1b40*/  BSSY.RECONVERGENT B0, `(.L_x_29) ;  /* 0x0000003000007945 */ /* 0x000fe80003800200 */
[----:B------:R-:W-:Y:S05]  /*1b50*/  @P2 BRA `(.L_x_30) ;  /* 0x0000000000042947 */ /* 0x000fea0003800000 */
[----:B------:R-:W-:Y:S05]  /*1b60*/  BPT.TRAP 0x1 ;  /* 0x000000040000795c */ /* 0x000fea0000300000 */
.L_x_30:
[----:B------:R-:W-:Y:S05]  /*1b70*/  BSYNC.RECONVERGENT B0 ;  /* 0x0000000000007941 */ /* 0x000fea0003800200 */
.L_x_29:
[----:B------:R-:W-:Y:S02]  /*1b80*/  UIADD3 UR5, UPT, UPT, UR4, 0x1, URZ ;  /* 0x0000000104057890 */ /* 0x000fe4000fffe0ff */
[----:B------:R-:W-:Y:S02]  /*1b90*/  USHF.L.U32 UR4, UR4, 0xb, URZ ;  /* 0x0000000b04047899 */ /* 0x000fe400080006ff */
[----:B------:R-:W-:Y:S02]  /*1ba0*/  UISETP.NE.AND UP0, UPT, UR5, 0x4, UPT ;  /* 0x000000040500788c */ /* 0x000fe4000bf05270 */
[----:B------:R-:W-:Y:S02]  /*1bb0*/  USHF.L.U32 UR34, UR7, 0x5, URZ ;  /* 0x0000000507227899 */ /* 0x000fe400080006ff */
[----:B------:R-:W-:Y:S02]  /*1bc0*/  USEL UR9, URZ, 0x1, UP0 ;  /* 0x00000001ff097887 */ /* 0x000fe40008000000 */
[----:B------:R-:W-:-:S02]  /*1bd0*/  USEL UR5, UR5, URZ, UP0 ;  /* 0x000000ff05057287 */ /* 0x000fc40008000000 */
[----:B------:R-:W-:Y:S02]  /*1be0*/  UIADD3 UR14, UP0, UPT, UR30, 0x180, URZ ;  /* 0x000001801e0e7890 */ /* 0x000fe4000ff1e0ff */
[----:B------:R-:W-:Y:S01]  /*1bf0*/  ULEA UR8, UR5, UR6, 0x3 ;  /* 0x0000000605087291 */ /* 0x000fe2000f8e18ff */
[----:B------:R-:W-:Y:S01]  /*1c00*/  LOP3.LUT R12, R12, UR9, RZ, 0x3c, !PT ;  /* 0x000000090c0c7c12 */ /* 0x000fe2000f8e3cff */
[----:B------:R-:W-:Y:S02]  /*1c10*/  UIADD3 UR7, UPT, UPT, UR7, 0x1, URZ ;  /* 0x0000000107077890 */ /* 0x000fe4000fffe0ff */
[----:B------:R-:W-:Y:S01]  /*1c20*/  UIADD3 UR16, UP1, UPT, UR30, 0x80, URZ ;  /* 0x000000801e107890 */ /* 0x000fe2000ff3e0ff */
[----:B-1----:R-:W-:Y:S01]  /*1c30*/  SHF.L.U32 R0, R12, 0x1f, RZ ;  /* 0x0000001f0c007819 */ /* 0x002fe200000006ff */
[----:B------:R-:W-:Y:S02]  /*1c40*/  ULOP3.LUT UR32, UR28, UR4, URZ, 0xfc, !UPT ;  /* 0x000000041c207292 */ /* 0x000fe4000f8efcff */
[----:B------:R-:W-:Y:S01]  /*1c50*/  UIADD3.X UR15, UPT, UPT, URZ, UR31, URZ, UP0, !UPT ;  /* 0x0000001fff0f7290 */ /* 0x000fe200087fe4ff */
[----:B------:R3:W4:Y:S01]  /*1c60*/  SYNCS.PHASECHK.TRANS64.TRYWAIT P0, [UR8+0x20], R0 ;  /* 0x00002000ff0075a7 */ /* 0x0007220008001108 */
[----:B------:R-:W-:-:S02]  /*1c70*/  ULOP3.LUT UR8, UR27, UR4, URZ, 0xfc, !UPT ;  /* 0x000000041b087292 */ /* 0x000fc4000f8efcff */
[----:B------:R-:W-:Y:S02]  /*1c80*/  UISETP.NE.AND UP0, UPT, UR7, UR25, UPT ;  /* 0x000000190700728c */ /* 0x000fe4000bf05270 */
[----:B------:R-:W-:Y:S02]  /*1c90*/  UIADD3.X UR17, UPT, UPT, URZ, UR31, URZ, UP1, !UPT ;  /* 0x0000001fff117290 */ /* 0x000fe40008ffe4ff */
[----:B------:R-:W-:Y:S02]  /*1ca0*/  UIADD3 UR32, UPT, UPT, UR6, 0x2400, UR32 ;  /* 0x0000240006207890 */ /* 0x000fe4000fffe020 */
[----:B------:R-:W-:Y:S02]  /*1cb0*/  UPRMT UR13, URZ, 0x5410, UR24 ;  /* 0x00005410ff0d7896 */ /* 0x000fe40008000018 */
[----:B------:R-:W-:Y:S02]  /*1cc0*/  UIADD3 UR8, UPT, UPT, UR6, 0x4400, UR8 ;  /* 0x0000440006087890 */ /* 0x000fe4000fffe008 */
[----:B------:R-:W-:Y:S01]  /*1cd0*/  UPRMT UR4, URZ, 0x5410, UR21 ;  /* 0x00005410ff047896 */ /* 0x000fe20008000015 */
[----:B------:R-:W-:Y:S01]  /*1ce0*/  UMOV UR18, 0x0 ;  /* 0x0000000000127882 */ /* 0x000fe20000000000 */
[----:B------:R-:W-:Y:S01]  /*1cf0*/  UMOV UR19, 0x10000000 ;  /* 0x1000000000137882 */ /* 0x000fe20000000000 */
[----:B------:R-:W-:Y:S01]  /*1d00*/  UMOV UR12, UR36 ;  /* 0x00000024000c7c82 */ /* 0x000fe20008000000 */
[----:B------:R-:W-:Y:S01]  /*1d10*/  UMOV UR9, UR33 ;  /* 0x0000002100097c82 */ /* 0x000fe20008000000 */
[----:B------:R-:W-:Y:S01]  /*1d20*/  UMOV UR10, UR34 ;  /* 0x00000022000a7c82 */ /* 0x000fe20008000000 */
[----:B------:R1:W-:Y:S03]  /*1d30*/  UTMALDG.3D.MULTICAST [UR32], [UR16], UR13, desc[UR18] ;  /* 0x00001220100073b4 */ /* 0x0003e6000801180d */
[----:B------:R2:W-:Y:S01]  /*1d40*/  UTMALDG.3D.MULTICAST [UR8], [UR14], UR4, desc[UR18] ;  /* 0x000012080e0073b4 */ /* 0x0005e20008011804 */
[----:B-1----:R-:W-:Y:S01]  /*1d50*/  UMOV UR13, UR25 ;  /* 0x00000019000d7c82 */ /* 0x002fe20008000000 */
[----:B--2---:R-:W-:Y:S01]  /*1d60*/  UMOV UR4, UR5 ;  /* 0x0000000500047c82 */ /* 0x004fe20008000000 */
[----:B---3--:R-:W-:Y:S05]  /*1d70*/  BRA.U UP0, `(.L_x_31) ;  /* 0xfffffffd00447547 */ /* 0x008fea000b83ffff */
.L_x_25:
[----:B------:R-:W-:Y:S01]  /*1d80*/  ULEA UR4, UR5, UR6, 0x3 ;  /* 0x0000000605047291 */ /* 0x000fe2000f8e18ff */
[----:B-1----:R-:W-:Y:S01]  /*1d90*/  SHF.L.U32 R0, R12, 0x1f, RZ ;  /* 0x0000001f0c007819 */ /* 0x002fe200000006ff */
[----:B------:R-:W-:Y:S01]  /*1da0*/  @!P1 SYNCS.ARRIVE.TRANS64.A1T0 RZ, [UR6+0x58], RZ ;  /* 0x000058ffffff99a7 */ /* 0x000fe20008100006 */
[----:B------:R-:W-:-:S06]  /*1db0*/  UISETP.GT.AND UP0, UPT, UR43, UR42, UPT ;  /* 0x0000002a2b00728c */ /* 0x000fcc000bf04270 */
[----:B--2-4-:R1:W2:Y:S03]  /*1dc0*/  SYNCS.PHASECHK.TRANS64.TRYWAIT P0, [UR4+0x20], R0 ;  /* 0x00002000ff0075a7 */ /* 0x0142a60008001104 */
[----:B------:R-:W-:Y:S05]  /*1dd0*/  BRA.U !UP0, `(.L_x_32) ;  /* 0x0000000108c87547 */ /* 0x000fea000b800000 */
[----:B------:R-:W-:Y:S01]  /*1de0*/  UIADD3 UR29, UPT, UPT, UR47, UR13, URZ ;  /* 0x0000000d2f1d7290 */ /* 0x000fe2000fffe0ff */
[----:B------:R-:W-:-:S11]  /*1df0*/  UMOV UR4, UR5 ;  /* 0x0000000500047c82 */ /* 0x000fd60008000000 */
.L_x_38:
[----:B------:R-:W-:Y:S01]  /*1e00*/  ULEA UR17, UR4, UR6, 0x3 ;  /* 0x0000000604117291 */ /* 0x000fe2000f8e18ff */
[----:B--2---:R-:W-:Y:S01]  /*1e10*/  @!P3 MOV R2, 0x1000 ;  /* 0x000010000002b802 */ /* 0x004fe20000000f00 */
[----:B--2-4-:R-:W-:Y:S10]  /*1e20*/  @P0 BRA `(.L_x_33) ;  /* 0x00000000000c0947 */ /* 0x014ff40003800000 */
[----:B------:R-:W-:-:S04]  /*1e30*/  SHF.L.U32 R3, R12, 0x1f, RZ ;  /* 0x0000001f0c037819 */ /* 0x000fc800000006ff */
[----:B------:R-:W2:Y:S02]  /*1e40*/  SYNCS.PHASECHK.TRANS64.TRYWAIT P0, [UR17+0x20], R3 ;  /* 0x00002003ff0075a7 */ /* 0x000ea40008001111 */
[----:B--2---:R-:W-:Y:S05]  /*1e50*/  @!P0 BRA `(.L_x_34) ;  /* 0x0000004800948947 */ /* 0x004fea0003800000 */
.L_x_33:
[----:B------:R2:W-:Y:S01]  /*1e60*/  @!P3 SYNCS.ARRIVE.TRANS64 RZ, [UR17], R2 ;  /* 0x00000002ffffb9a7 */ /* 0x0005e20008000011 */
[----:B------:R-:W-:-:S04]  /*1e70*/  ULOP3.LUT UR5, UR26, 0x2, URZ, 0xfc, !UPT ;  /* 0x000000021a057892 */ /* 0x000fc8000f8efcff */
[----:B------:R-:W-:-:S09]  /*1e80*/  UISETP.NE.AND UP0, UPT, UR5, 0x2, UPT ;  /* 0x000000020500788c */ /* 0x000fd2000bf05270 */
[----:B------:R-:W-:Y:S05]  /*1e90*/  BRA.U UP0, `(.L_x_35) ;  /* 0x0000000100047547 */ /* 0x000fea000b800000 */
[----:B------:R-:W-:Y:S05]  /*1ea0*/  BPT.TRAP 0x1 ;  /* 0x000000040000795c */ /* 0x000fea0000300000 */
.L_x_35:
[----:B------:R-:W-:Y:S04]  /*1eb0*/  BSSY.RECONVERGENT B0, `(.L_x_36) ;  /* 0x0000003000007945 */ /* 0x000fe80003800200 */
[----:B------:R-:W-:Y:S05]  /*1ec0*/  @P2 BRA `(.L_x_37) ;  /* 0x0000000000042947 */ /* 0x000fea0003800000 */
[----:B------:R-:W-:Y:S05]  /*1ed0*/  BPT.TRAP 0x1 ;  /* 0x000000040000795c */ /* 0x000fea0000300000 */
.L_x_37:
[----:B------:R-:W-:Y:S05]  /*1ee0*/  BSYNC.RECONVERGENT B0 ;  /* 0x0000000000007941 */ /* 0x000fea0003800200 */
.L_x_36:
        /* <DEDUP_REMOVED lines=17> */
[----:B------:R-:W-:Y:S02]  /*2000*/  UIADD3 UR16, UPT, UPT, UR6, 0x2400, UR16 ;  /* 0x0000240006107890 */ /* 0x000fe4000fffe010 */
[----:B------:R-:W-:Y:S02]  /*2010*/  UIADD3.X UR15, UPT, UPT, URZ, UR31, URZ, UP1, !UPT ;  /* 0x0000001fff0f7290 */ /* 0x000fe40008ffe4ff */
        /* <DEDUP_REMOVED lines=8> */
[----:B------:R-:W-:Y:S01]  /*20a0*/  UMOV UR9, UR17 ;  /* 0x0000001100097c82 */ /* 0x000fe20008000000 */
[----:B------:R-:W-:Y:S01]  /*20b0*/  UMOV UR10, UR18 ;  /* 0x00000012000a7c82 */ /* 0x000fe20008000000 */
[----:B------:R-:W-:Y:S01]  /*20c0*/  UTMALDG.3D.MULTICAST [UR16], [UR14], UR7, desc[UR32] ;  /* 0x000020100e0073b4 */ /* 0x000fe20008011807 */
[----:B------:R1:W-:Y:S02]  /*20d0*/  UTMALDG.3D.MULTICAST [UR8], [UR22], UR4, desc[UR32] ;  /* 0x00002008160073b4 */ /* 0x0003e40008011804 */
[----:B-1----:R-:W-:Y:S01]  /*20e0*/  UMOV UR4, UR5 ;  /* 0x0000000500047c82 */ /* 0x002fe20008000000 */
[----:B---3--:R-:W-:Y:S05]  /*20f0*/  BRA.U UP0, `(.L_x_38) ;  /* 0xfffffffd00407547 */ /* 0x008fea000b83ffff */
.L_x_32:
[C---:B------:R-:W-:Y:S01]  /*2100*/  LEA R3, R11.reuse, UR6, 0x3 ;  /* 0x000000060b037c11 */ /* 0x040fe2000f8e18ff */
[----:B------:R-:W-:Y:S01]  /*2110*/  NOP ;  /* 0x0000000000007918 */ /* 0x000fe20000000000 */
[----:B-1----:R-:W-:Y:S02]  /*2120*/  SHF.L.U32 R0, R10, 0x1f, RZ ;  /* 0x0000001f0a007819 */ /* 0x002fe400000006ff */
[----:B------:R-:W-:Y:S02]  /*2130*/  LEA R4, R11, UR6, 0x4 ;  /* 0x000000060b047c11 */ /* 0x000fe4000f8e20ff */
[----:B--2-4-:R-:W1:Y:S02]  /*2140*/  SYNCS.PHASECHK.TRANS64.TRYWAIT P0, [R3+URZ+0x60], R0 ;  /* 0x00006000030075a7 */ /* 0x014e6400080011ff */
[----:B-1----:R-:W-:Y:S05]  /*2150*/  @!P0 BRA `(.L_x_39) ;  /* 0x0000004400ec8947 */ /* 0x002fea0003800000 */
.L_x_105:
[----:B------:R-:W2:Y:S01]  /*2160*/  LDS.128 R4, [R4+0xf0] ;  /* 0x0000f00004047984 */ /* 0x000ea20000000c00 */
[----:B------:R-:W-:Y:S01]  /*2170*/  UISETP.GE.AND UP0, UPT, UR40, 0x1, UPT ;  /* 0x000000012800788c */ /* 0x000fe2000bf06270 */
[----:B------:R-:W-:Y:S01]  /*2180*/  @!PT LDS RZ, [RZ] ;  /* 0x00000000fffff984 */ /* 0x000fe20000000800 */
[----:B------:R-:W-:Y:S01]  /*2190*/  @!PT LDS RZ, [RZ] ;  /* 0x00000000fffff984 */ /* 0x000fe20000000800 */
[----:B------:R-:W-:Y:S01]  /*21a0*/  @!PT LDS RZ, [RZ] ;  /* 0x00000000fffff984 */ /* 0x000fe20000000800 */
[----:B------:R-:W-:Y:S01]  /*21b0*/  @!PT LDS RZ, [RZ] ;  /* 0x00000000fffff984 */ /* 0x000fe20000000800 */
[----:B------:R3:W-:Y:S06]  /*21c0*/  MEMBAR.ALL.CTA ;  /* 0x0000000000007992 */ /* 0x0007ec0000008000 */
[----:B---3--:R-:W3:Y:S01]  /*21d0*/  FENCE.VIEW.ASYNC.S ;  /* 0x00000000000073c6 */ /* 0x008ee20000000000 */
[----:B--2---:R-:W-:-:S13]  /*21e0*/  LOP3.LUT P0, RZ, R6, 0x1, RZ, 0xc0, !PT ;  /* 0x0000000106ff7812 */ /* 0x004fda000780c0ff */
[----:B---3--:R-:W-:Y:S01]  /*21f0*/  VOTEU.ANY UP1, P0 ;  /* 0x0000000000ff7886 */ /* 0x008fe20000020100 */
[----:B------:R-:W-:-:S13]  /*2200*/  PLOP3.LUT P0, PT, PT, PT, UP1, 0x80, 0x8 ;  /* 0x000000000008781c */ /* 0x000fda0003f0f018 */
[----:B-1----:R-:W-:Y:S02]  /*2210*/  @P0 LOP3.LUT R0, R5, 0xffff, RZ, 0xc0, !PT ;  /* 0x0000ffff05000812 */ /* 0x002fe400078ec0ff */
[----:B------:R-:W-:Y:S02]  /*2220*/  @P0 MOV R2, R4 ;  /* 0x0000000400020202 */ /* 0x000fe40000000f00 */
[----:B------:R-:W-:Y:S01]  /*2230*/  @P0 R2UR UR7, R0 ;  /* 0x00000000000702ca */ /* 0x000fe200000e0000 */
[----:B------:R-:W-:Y:S01]  /*2240*/  VIADD R0, R3, 0x70 ;  /* 0x0000007003007836 */ /* 0x000fe20000000000 */
[----:B------:R-:W-:Y:S02]  /*2250*/  @P0 SHF.R.U32.HI R4, RZ, 0x10, R5 ;  /* 0x00000010ff040819 */ /* 0x000fe40000011605 */
[----:B------:R-:W-:Y:S02]  /*2260*/  @P0 R2UR UR8, R2 ;  /* 0x00000000020802ca */ /* 0x000fe400000e0000 */
[----:B------:R-:W-:-:S02]  /*2270*/  PRMT R0, RZ, 0x654, R0 ;  /* 0x00000654ff007816 */ /* 0x000fc40000000000 */
[----:B------:R-:W-:Y:S02]  /*2280*/  @P0 R2UR UR4, R4 ;  /* 0x00000000040402ca */ /* 0x000fe400000e0000 */
[----:B------:R1:W-:Y:S03]  /*2290*/  SYNCS.ARRIVE.TRANS64.RED.A1T0 RZ, [R0+URZ], RZ ;  /* 0x000000ff00ff79a7 */ /* 0x0003e600081004ff */
[----:B------:R-:W-:-:S04]  /*22a0*/  @UP1 UMOV UR37, UR7 ;  /* 0x0000000700251c82 */ /* 0x000fc80008000000 */
[----:B------:R-:W-:-:S04]  /*22b0*/  @UP1 UMOV UR38, UR8 ;  /* 0x0000000800261c82 */ /* 0x000fc80008000000 */
[----:B------:R-:W-:Y:S01]  /*22c0*/  @UP1 UMOV UR36, UR4 ;  /* 0x0000000400241c82 */ /* 0x000fe20008000000 */
[----:B------:R-:W-:Y:S05]  /*22d0*/  BRA.U !UP0, `(.L_x_40) ;  /* 0x0000000108d47547 */ /* 0x000fea000b800000 */
[----:B------:R-:W2:Y:S01]  /*22e0*/  LDCU.128 UR12, c[0x0][0xb10] ;  /* 0x00016200ff0c77ac */ /* 0x000ea20008000c00 */
[----:B------:R-:W3:Y:S01]  /*22f0*/  LDCU UR29, c[0x0][0xb20] ;  /* 0x00016400ff1d77ac */ /* 0x000ee20008000800 */
[----:B------:R-:W4:Y:S01]  /*2300*/  LDCU UR20, c[0x0][0xb0c] ;  /* 0x00016180ff1477ac */ /* 0x000f220008000800 */
[----:B------:R-:W1:Y:S01]  /*2310*/  LDCU.64 UR10, c[0x0][0xb28] ;  /* 0x00016500ff0a77ac */ /* 0x000e620008000a00 */
[----:B------:R-:W-:Y:S02]  /*2320*/  UISETP.NE.AND UP3, UPT, UR40, 0x1, UPT ;  /* 0x000000012800788c */ /* 0x000fe4000bf65270 */
[----:B--2---:R-:W-:Y:S02]  /*2330*/  UIMAD.WIDE.U32 UR16, UR39, UR15, URZ ;  /* 0x0000000f271072a5 */ /* 0x004fe4000f8e00ff */
[----:B------:R-:W-:Y:S02]  /*2340*/  UIMAD.WIDE.U32 UR8, UR41, UR12, URZ ;  /* 0x0000000c290872a5 */ /* 0x000fe4000f8e00ff */
[----:B------:R-:W-:-:S02]  /*2350*/  UISETP.NE.AND UP0, UPT, UR14, 0x1, UPT ;  /* 0x000000010e00788c */ /* 0x000fc4000bf05270 */
[----:B------:R-:W-:Y:S01]  /*2360*/  UIMAD.WIDE.U32 UR22, UR37, UR15, URZ ;  /* 0x0000000f251672a5 */ /* 0x000fe2000f8e00ff */
[----:B------:R-:W-:Y:S02]  /*2370*/  UMOV UR16, UR17 ;  /* 0x0000001100107c82 */ /* 0x000fe40008000000 */
[----:B------:R-:W-:Y:S01]  /*2380*/  UMOV UR8, UR9 ;  /* 0x0000000900087c82 */ /* 0x000fe20008000000 */
[----:B---3--:R-:W-:Y:S02]  /*2390*/  USHF.R.U32.HI UR16, URZ, UR29, UR16 ;  /* 0x0000001dff107299 */ /* 0x008fe40008011610 */
[----:B----4-:R-:W-:Y:S02]  /*23a0*/  UISETP.NE.AND UP2, UPT, UR20, 0x1, UPT ;  /* 0x000000011400788c */ /* 0x010fe4000bf45270 */
[----:B------:R-:W-:Y:S02]  /*23b0*/  USHF.R.U32.HI UR8, URZ, UR13, UR8 ;  /* 0x0000000dff087299 */ /* 0x000fe40008011608 */
[----:B------:R-:W-:-:S02]  /*23c0*/  USEL UR7, UR39, UR16, !UP0 ;  /* 0x0000001027077287 */ /* 0x000fc4000c000000 */
[----:B------:R-:W-:Y:S02]  /*23d0*/  USEL UR8, UR41, UR8, !UP2 ;  /* 0x0000000829087287 */ /* 0x000fe4000d000000 */
[----:B-1----:R-:W-:Y:S01]  /*23e0*/  UIMAD.WIDE.U32 UR16, UR7, UR10, URZ ;  /* 0x0000000a071072a5 */ /* 0x002fe2000f8e00ff */
[----:B------:R-:W-:Y:S01]  /*23f0*/  UMOV UR4, UR23 ;  /* 0x0000001700047c82 */ /* 0x000fe20008000000 */
[----:B------:R-:W-:Y:S02]  /*2400*/  UIMAD.WIDE.U32 UR18, UR38, UR12, URZ ;  /* 0x0000000c261272a5 */ /* 0x000fe4000f8e00ff */
[----:B------:R-:W-:-:S03]  /*2410*/  UIMAD.WIDE.U32 UR22, UR8, UR10, URZ ;  /* 0x0000000a081672a5 */ /* 0x000fc6000f8e00ff */
[----:B------:R-:W-:Y:S01]  /*2420*/  UMOV UR16, UR17 ;  /* 0x0000001100107c82 */ /* 0x000fe20008000000 */
[----:B------:R-:W-:Y:S02]  /*2430*/  USHF.R.U32.HI UR4, URZ, UR29, UR4 ;  /* 0x0000001dff047299 */ /* 0x000fe40008011604 */
[----:B------:R-:W-:Y:S01]  /*2440*/  @UP3 USHF.R.U32.HI UR7, URZ, UR11, UR16 ;  /* 0x0000000bff073299 */ /* 0x000fe20008011610 */
[----:B------:R-:W-:Y:S01]  /*2450*/  UMOV UR18, UR19 ;  /* 0x0000001300127c82 */ /* 0x000fe20008000000 */
[----:B------:R-:W-:Y:S01]  /*2460*/  UMOV UR22, UR23 ;  /* 0x0000001700167c82 */ /* 0x000fe20008000000 */
[----:B------:R-:W-:Y:S02]  /*2470*/  USHF.R.U32.HI UR13, URZ, UR13, UR18 ;  /* 0x0000000dff0d7299 */ /* 0x000fe40008011612 */
[----:B------:R-:W-:Y:S02]  /*2480*/  USEL UR4, UR37, UR4, !UP0 ;  /* 0x0000000425047287 */ /* 0x000fe4000c000000 */
[----:B------:R-:W-:-:S02]  /*2490*/  @UP3 USHF.R.U32.HI UR8, URZ, UR11, UR22 ;  /* 0x0000000bff083299 */ /* 0x000fc40008011616 */
[----:B------:R-:W-:Y:S02]  /*24a0*/  UIMAD UR9, UR40, UR7, URZ ;  /* 0x00000007280972a4 */ /* 0x000fe4000f8e02ff */
[----:B------:R-:W-:Y:S02]  /*24b0*/  USEL UR7, UR38, UR13, !UP2 ;  /* 0x0000000d26077287 */ /* 0x000fe4000d000000 */
[----:B------:R-:W-:Y:S02]  /*24c0*/  UIMAD UR12, UR40, UR8, URZ ;  /* 0x00000008280c72a4 */ /* 0x000fe4000f8e02ff */
[----:B------:R-:W-:Y:S02]  /*24d0*/  UISETP.GE.AND UP0, UPT, UR4, UR9, UPT ;  /* 0x000000090400728c */ /* 0x000fe4000bf06270 */
[----:B------:R-:W-:Y:S02]  /*24e0*/  UIMAD.WIDE.U32 UR16, UR4, UR10, URZ ;  /* 0x0000000a041072a5 */ /* 0x000fe4000f8e00ff */
[----:B------:R-:W-:-:S02]  /*24f0*/  UISETP.GE.OR UP0, UPT, UR7, UR12, UP0 ;  /* 0x0000000c0700728c */ /* 0x000fc40008706670 */
        /* <DEDUP_REMOVED lines=19> */
.L_x_40:
[----:B------:R-:W2:Y:S02]  /*2630*/  LDCU UR4, c[0x0][0xb30] ;  /* 0x00016600ff0477ac */ /* 0x000ea40008000800 */
[----:B--2---:R-:W-:-:S09]  /*2640*/  UISETP.NE.AND UP0, UPT, UR4, 0x1, UPT ;  /* 0x000000010400788c */ /* 0x004fd2000bf05270 */
[----:B------:R-:W-:Y:S05]  /*2650*/  BRA.U UP0, `(.L_x_41) ;  /* 0x0000000100447547 */ /* 0x000fea000b800000 */
        /* <DEDUP_REMOVED lines=17> */
.L_x_41:
[----:B------:R-:W-:Y:S01]  /*2770*/  VIADD R11, R11, 0x1 ;  /* 0x000000010b0b7836 */ /* 0x000fe20000000000 */
[----:B------:R-:W-:Y:S01]  /*2780*/  PLOP3.LUT P1, PT, PT, PT, PT, 0x80, 0x8 ;  /* 0x000000000008781c */ /* 0x000fe20003f2f070 */
[----:B------:R-:W-:Y:S02]  /*2790*/  UIADD3 UR46, UPT, UPT, UR38, UR57, URZ ;  /* 0x00000039262e7290 */ /* 0x000fe4000fffe0ff */
[----:B------:R-:W-:Y:S01]  /*27a0*/  UIADD3 UR45, UPT, UPT, UR37, UR60, URZ ;  /* 0x0000003c252d7290 */ /* 0x000fe2000fffe0ff */
[----:B------:R-:W-:-:S04]  /*27b0*/  ISETP.NE.AND P0, PT, R11, 0x2, PT ;  /* 0x000000020b00780c */ /* 0x000fc80003f05270 */
[----:B-1----:R-:W-:Y:S02]  /*27c0*/  SEL R0, RZ, 0x1, P0 ;  /* 0x00000001ff007807 */ /* 0x002fe40000000000 */
[----:B------:R-:W-:Y:S02]  /*27d0*/  SEL R11, R11, RZ, P0 ;  /* 0x000000ff0b0b7207 */ /* 0x000fe40000000000 */
[----:B------:R-:W-:Y:S01]  /*27e0*/  LOP3.LUT R10, R10, R0, RZ, 0x3c, !PT ;  /* 0x000000000a0a7212 */ /* 0x000fe200078e3cff */
[----:B------:R-:W-:Y:S06]  /*27f0*/  BRA.U UP1, `(.L_x_42) ;  /* 0xfffffff101307547 */ /* 0x000fec000b83ffff */
[----:B------:R-:W-:Y:S01]  /*2800*/  UIADD3 UR7, UPT, UPT, UR6, 0x20, URZ ;  /* 0x0000002006077890 */ /* 0x000fe2000fffe0ff */
[----:B------:R-:W-:-:S03]  /*2810*/  SHF.L.U32 R2, R12, 0x1f, RZ ;  /* 0x0000001f0c027819 */ /* 0x000fc600000006ff */
[----:B------:R-:W-:-:S09]  /*2820*/  ULEA UR4, UR5, UR7, 0x3 ;  /* 0x0000000705047291 */ /* 0x000fd2000f8e18ff */
[----:B------:R-:W1:Y:S02]  /*2830*/  SYNCS.PHASECHK.TRANS64.TRYWAIT P0, [UR4], R2 ;  /* 0x00000002ff0075a7 */ /* 0x000e640008001104 */
[----:B-1----:R-:W-:Y:S05]  /*2840*/  @!P0 BRA `(.L_x_43) ;  /* 0x0000004000448947 */ /* 0x002fea0003800000 */
.L_x_107:
[----:B------:R-:W-:-:S04]  /*2850*/  UIADD3 UR4, UPT, UPT, UR5, 0x1, URZ ;  /* 0x0000000105047890 */ /* 0x000fc8000fffe0ff */
[----:B------:R-:W-:-:S04]  /*2860*/  UISETP.NE.AND UP0, UPT, UR4, 0x4, UPT ;  /* 0x000000040400788c */ /* 0x000fc8000bf05270 */
[----:B------:R-:W-:Y:S02]  /*2870*/  USEL UR6, URZ, 0x1, UP0 ;  /* 0x00000001ff067887 */ /* 0x000fe40008000000 */
[----:B------:R-:W-:-:S04]  /*2880*/  USEL UR4, UR4, URZ, UP0 ;  /* 0x000000ff04047287 */ /* 0x000fc80008000000 */
[----:B------:R-:W-:Y:S01]  /*2890*/  ULEA UR5, UR4, UR7, 0x3 ;  /* 0x0000000704057291 */ /* 0x000fe2000f8e18ff */
[----:B-1----:R-:W-:-:S04]  /*28a0*/  LOP3.LUT R2, R12, UR6, RZ, 0x3c, !PT ;  /* 0x000000060c027c12 */ /* 0x002fc8000f8e3cff */
[----:B------:R-:W-:-:S04]  /*28b0*/  SHF.L.U32 R3, R2, 0x1f, RZ ;  /* 0x0000001f02037819 */ /* 0x000fc800000006ff */
[----:B------:R-:W1:Y:S02]  /*28c0*/  SYNCS.PHASECHK.TRANS64.TRYWAIT P0, [UR5], R3 ;  /* 0x00000003ff0075a7 */ /* 0x000e640008001105 */
[----:B-1----:R-:W-:Y:S05]  /*28d0*/  @!P0 BRA `(.L_x_44) ;  /* 0x0000004000388947 */ /* 0x002fea0003800000 */
.L_x_109:
[----:B------:R-:W-:-:S04]  /*28e0*/  UIADD3 UR4, UPT, UPT, UR4, 0x1, URZ ;  /* 0x0000000104047890 */ /* 0x000fc8000fffe0ff */
[----:B------:R-:W-:-:S04]  /*28f0*/  UISETP.NE.AND UP0, UPT, UR4, 0x4, UPT ;  /* 0x000000040400788c */ /* 0x000fc8000bf05270 */
[----:B------:R-:W-:Y:S02]  /*2900*/  USEL UR6, URZ, 0x1, UP0 ;  /* 0x00000001ff067887 */ /* 0x000fe40008000000 */
[----:B------:R-:W-:-:S04]  /*2910*/  USEL UR4, UR4, URZ, UP0 ;  /* 0x000000ff04047287 */ /* 0x000fc80008000000 */
[----:B------:R-:W-:Y:S01]  /*2920*/  ULEA UR5, UR4, UR7, 0x3 ;  /* 0x0000000704057291 */ /* 0x000fe2000f8e18ff */
[----:B------:R-:W-:-:S04]  /*2930*/  LOP3.LUT R2, R2, UR6, RZ, 0x3c, !PT ;  /* 0x0000000602027c12 */ /* 0x000fc8000f8e3cff */
[----:B-1----:R-:W-:-:S04]  /*2940*/  SHF.L.U32 R3, R2, 0x1f, RZ ;  /* 0x0000001f02037819 */ /* 0x002fc800000006ff */
[----:B------:R-:W1:Y:S02]  /*2950*/  SYNCS.PHASECHK.TRANS64.TRYWAIT P0, [UR5], R3 ;  /* 0x00000003ff0075a7 */ /* 0x000e640008001105 */
[----:B-1----:R-:W-:Y:S05]  /*2960*/  @!P0 BRA `(.L_x_45) ;  /* 0x00000040002c8947 */ /* 0x002fea0003800000 */
.L_x_111:
[----:B------:R-:W-:-:S04]  /*2970*/  UIADD3 UR4, UPT, UPT, UR4, 0x1, URZ ;  /* 0x0000000104047890 */ /* 0x000fc8000fffe0ff */
[----:B------:R-:W-:-:S04]  /*2980*/  UISETP.NE.AND UP0, UPT, UR4, 0x4, UPT ;  /* 0x000000040400788c */ /* 0x000fc8000bf05270 */
[----:B------:R-:W-:Y:S02]  /*2990*/  USEL UR5, URZ, 0x1, UP0 ;  /* 0x00000001ff057887 */ /* 0x000fe40008000000 */
[----:B------:R-:W-:-:S04]  /*29a0*/  USEL UR4, UR4, URZ, UP0 ;  /* 0x000000ff04047287 */ /* 0x000fc80008000000 */
[----:B------:R-:W-:Y:S01]  /*29b0*/  ULEA UR4, UR4, UR7, 0x3 ;  /* 0x0000000704047291 */ /* 0x000fe2000f8e18ff */
[----:B------:R-:W-:-:S04]  /*29c0*/  LOP3.LUT R2, R2, UR5, RZ, 0x3c, !PT ;  /* 0x0000000502027c12 */ /* 0x000fc8000f8e3cff */
[----:B------:R-:W-:Y:S01]  /*29d0*/  SHF.L.U32 R2, R2, 0x1f, RZ ;  /* 0x0000001f02027819 */ /* 0x000fe200000006ff */
[----:B-1----:R-:W-:-:S07]  /*29e0*/  IMAD.U32 R0, RZ, RZ, UR4 ;  /* 0x00000004ff007e24 */ /* 0x002fce000f8e00ff */
.L_x_46:
[----:B-1----:R1:W2:Y:S02]  /*29f0*/  SYNCS.PHASECHK.TRANS64.TRYWAIT P0, [R0+URZ], R2 ;  /* 0x00000002000075a7 */ /* 0x0022a400080011ff */
[----:B--2---:R-:W-:Y:S05]  /*2a00*/  @!P0 NANOSLEEP.SYNCS 0x989680 ;  /* 0x009896800000895d */ /* 0x004fea0003900000 */
[----:B------:R-:W2:Y:S02]  /*2a10*/  @!P0 SYNCS.PHASECHK.TRANS64 P0, [R0+URZ], R2 ;  /* 0x00000002000085a7 */ /* 0x000ea400080010ff */
[----:B--2---:R-:W-:Y:S05]  /*2a20*/  @P0 EXIT ;  /* 0x000000000000094d */ /* 0x004fea0003800000 */
[----:B------:R-:W-:Y:S05]  /*2a30*/  BRA `(.L_x_46) ;  /* 0xfffffffc00ec7947 */ /* 0x000fea000383ffff */
.L_x_22:
[----:B------:R-:W-:-:S04]  /*2a40*/  UISETP.NE.AND UP0, UPT, UR48, URZ, UPT ;  /* 0x000000ff3000728c */ /* 0x000fc8000bf05270 */
[----:B------:R-:W-:-:S09]  /*2a50*/  UISETP.NE.OR UP0, UPT, UR22, 0x1, UP0 ;  /* 0x000000011600788c */ /* 0x000fd20008705670 */
[----:B------:R-:W-:Y:S05]  /*2a60*/  BRA.U UP0, `(.L_x_47) ;  /* 0x0000000500487547 */ /* 0x000fea000b800000 */
[----:B------:R-:W-:Y:S01]  /*2a70*/  ISETP.GE.U32.AND P2, PT, R0, 0x4, PT ;  /* 0x000000040000780c */ /* 0x000fe20003f46070 */
[----:B------:R-:W-:Y:S01]  /*2a80*/  IMAD.MOV.U32 R12, RZ, RZ, 0x1 ;  /* 0x00000001ff0c7424 */ /* 0x000fe200078e00ff */
[----:B------:R-:W-:Y:S02]  /*2a90*/  CS2R R10, SRZ ;  /* 0x00000000000a7805 */ /* 0x000fe4000001ff00 */
[----:B------:R-:W-:Y:S01]  /*2aa0*/  CS2R R8, SRZ ;  /* 0x0000000000087805 */ /* 0x000fe2000001ff00 */
[----:B------:R-:W-:Y:S01]  /*2ab0*/  UMOV UR6, 0x400 ;  /* 0x0000040000067882 */ /* 0x000fe20000000000 */
[----:B------:R-:W-:Y:S01]  /*2ac0*/  UMOV UR5, URZ ;  /* 0x000000ff00057c82 */ /* 0x000fe20008000000 */
[----:B------:R-:W-:-:S12]  /*2ad0*/  ULEA UR6, UR48, UR6, 0x18 ;  /* 0x0000000630067291 */ /* 0x000fd8000f8ec0ff */
.L_x_51:
[----:B------:R-:W-:Y:S02]  /*2ae0*/  LEA R2, R8, UR6, 0x3 ;  /* 0x0000000608027c11 */ /* 0x000fe4000f8e18ff */
[----:B------:R-:W-:-:S03]  /*2af0*/  SHF.L.U32 R4, R9, 0x1f, RZ ;  /* 0x0000001f09047819 */ /* 0x000fc600000006ff */
[----:B------:R-:W-:Y:S01]  /*2b00*/  VIADD R5, R2, 0xd0 ;  /* 0x000000d002057836 */ /* 0x000fe20000000000 */
[----:B------:R-:W2:Y:S02]  /*2b10*/  SYNCS.PHASECHK.TRANS64.TRYWAIT P0, [R2+URZ+0xc0], R4 ;  /* 0x0000c004020075a7 */ /* 0x000ea400080011ff */
[----:B--2---:R-:W-:Y:S05]  /*2b20*/  @!P0 BRA `(.L_x_48) ;  /* 0x0000003c00d48947 */ /* 0x004fea0003800000 */
.L_x_112:
[----:B------:R-:W-:Y:S01]  /*2b30*/  ULEA UR4, UR5, UR6, 0x3 ;  /* 0x0000000605047291 */ /* 0x000fe2000f8e18ff */
[----:B--2---:R-:W-:Y:S01]  /*2b40*/  PRMT R2, RZ, 0x654, R5 ;  /* 0x00000654ff027816 */ /* 0x004fe20000000005 */
[----:B------:R-:W-:Y:S01]  /*2b50*/  @!P2 IMAD.MOV.U32 R4, RZ, RZ, 0x10 ;  /* 0x00000010ff04a424 */ /* 0x000fe200078e00ff */
[----:B------:R-:W-:Y:S01]  /*2b60*/  SHF.L.U32 R5, R12, 0x1f, RZ ;  /* 0x0000001f0c057819 */ /* 0x000fe200000006ff */
[----:B------:R-:W-:Y:S01]  /*2b70*/  UIADD3 UR7, UPT, UPT, UR4, 0x60, URZ ;  /* 0x0000006004077890 */ /* 0x000fe2000fffe0ff */
[----:B------:R2:W-:Y:S05]  /*2b80*/  SYNCS.ARRIVE.TRANS64.RED.A1T0 RZ, [R2+URZ], RZ ;  /* 0x000000ff02ff79a7 */ /* 0x0005ea00081004ff */
[----:B------:R-:W-:Y:S01]  /*2b90*/  IMAD.U32 R6, RZ, RZ, UR7 ;  /* 0x00000007ff067e24 */ /* 0x000fe2000f8e00ff */
[----:B------:R-:W3:Y:S04]  /*2ba0*/  SYNCS.PHASECHK.TRANS64.TRYWAIT P0, [UR4+0x70], R5 ;  /* 0x00007005ff0075a7 */ /* 0x000ee80008001104 */
[----:B------:R-:W-:Y:S01]  /*2bb0*/  PRMT R6, R0, 0x654, R6 ;  /* 0x0000065400067816 */ /* 0x000fe20000000006 */
[----:B--23--:R-:W-:Y:S06]  /*2bc0*/  @!P0 BRA `(.L_x_49) ;  /* 0x0000003c00c08947 */ /* 0x00cfec0003800000 */
.L_x_114:
[----:B------:R-:W-:Y:S01]  /*2bd0*/  ULEA UR8, UR5, UR6, 0x4 ;  /* 0x0000000605087291 */ /* 0x000fe2000f8e20ff */
[----:B------:R-:W-:Y:S01]  /*2be0*/  SEL R3, R6, R3, !P2 ;  /* 0x0000000306037207 */ /* 0x000fe20005000000 */
[----:B------:R-:W-:Y:S01]  /*2bf0*/  UIADD3 UR9, UPT, UPT, UR4, 0x60, URZ ;  /* 0x0000006004097890 */ /* 0x000fe2000fffe0ff */
[----:B--2---:R-:W-:Y:S01]  /*2c00*/  LEA R2, R11, UR6, 0x3 ;  /* 0x000000060b027c11 */ /* 0x004fe2000f8e18ff */
[----:B------:R-:W-:Y:S01]  /*2c10*/  UIADD3 UR8, UPT, UPT, UR8, 0xf0, URZ ;  /* 0x000000f008087890 */ /* 0x000fe2000fffe0ff */
[----:B------:R2:W-:Y:S01]  /*2c20*/  @!P2 SYNCS.ARRIVE.TRANS64.RED RZ, [R3+URZ], R4 ;  /* 0x0000000403ffa9a7 */ /* 0x0005e200080004ff */
[----:B------:R-:W-:Y:S01]  /*2c30*/  UIADD3 UR4, UPT, UPT, UR5, 0x1, URZ ;  /* 0x0000000105047890 */ /* 0x000fe2000fffe0ff */
[----:B------:R-:W-:-:S03]  /*2c40*/  VIADD R8, R8, 0x1 ;  /* 0x0000000108087836 */ /* 0x000fc60000000000 */
[----:B------:R-:W-:Y:S02]  /*2c50*/  UISETP.NE.AND UP0, UPT, UR4, 0x2, UPT ;  /* 0x000000020400788c */ /* 0x000fe4000bf05270 */
[----:B------:R-:W-:Y:S01]  /*2c60*/  ISETP.NE.AND P0, PT, R8, 0x2, PT ;  /* 0x000000020800780c */ /* 0x000fe20003f05270 */
[----:B------:R-:W-:Y:S06]  /*2c70*/  UGETNEXTWORKID.BROADCAST [UR8], [UR9] ;  /* 0x00000000080073ca */ /* 0x000fec0008000100 */
[----:B------:R-:W-:Y:S02]  /*2c80*/  USEL UR7, URZ, 0x1, UP0 ;  /* 0x00000001ff077887 */ /* 0x000fe40008000000 */
[----:B------:R-:W-:-:S04]  /*2c90*/  USEL UR5, UR4, URZ, UP0 ;  /* 0x000000ff04057287 */ /* 0x000fc80008000000 */
[----:B------:R-:W-:Y:S02]  /*2ca0*/  LOP3.LUT R12, R12, UR7, RZ, 0x3c, !PT ;  /* 0x000000070c0c7c12 */ /* 0x000fe4000f8e3cff */
[----:B--2---:R-:W-:-:S04]  /*2cb0*/  SHF.L.U32 R4, R10, 0x1f, RZ ;  /* 0x0000001f0a047819 */ /* 0x004fc800000006ff */
[----:B------:R-:W2:Y:S02]  /*2cc0*/  SYNCS.PHASECHK.TRANS64.TRYWAIT P1, [R2+URZ+0x60], R4 ;  /* 0x00006004020075a7 */ /* 0x000ea400080211ff */
[----:B--2---:R-:W-:Y:S05]  /*2cd0*/  @!P1 BRA `(.L_x_50) ;  /* 0x0000003c00949947 */ /* 0x004fea0003800000 */
.L_x_115:
[C---:B--2---:R-:W-:Y:S01]  /*2ce0*/  LEA R4, R11.reuse, UR6, 0x4 ;  /* 0x000000060b047c11 */ /* 0x044fe2000f8e20ff */
[----:B------:R-:W-:Y:S01]  /*2cf0*/  VIADD R2, R2, 0x70 ;  /* 0x0000007002027836 */ /* 0x000fe20000000000 */
[----:B------:R-:W-:Y:S01]  /*2d00*/  SEL R8, R8, RZ, P0 ;  /* 0x000000ff08087207 */ /* 0x000fe20000000000 */
[----:B------:R-:W-:-:S03]  /*2d10*/  VIADD R11, R11, 0x1 ;  /* 0x000000010b0b7836 */ /* 0x000fc60000000000 */
[----:B------:R-:W2:Y:S01]  /*2d20*/  LDS.128 R4, [R4+0xf0] ;  /* 0x0000f00004047984 */ /* 0x000ea20000000c00 */
[----:B------:R-:W-:Y:S02]  /*2d30*/  PRMT R2, RZ, 0x654, R2 ;  /* 0x00000654ff027816 */ /* 0x000fe40000000002 */
[C---:B------:R-:W-:Y:S01]  /*2d40*/  ISETP.NE.AND P1, PT, R11.reuse, 0x2, PT ;  /* 0x000000020b00780c */ /* 0x040fe20003f25270 */
[----:B------:R-:W-:Y:S01]  /*2d50*/  @!PT LDS RZ, [RZ] ;  /* 0x00000000fffff984 */ /* 0x000fe20000000800 */
[----:B------:R-:W-:Y:S01]  /*2d60*/  @!PT LDS RZ, [RZ] ;  /* 0x00000000fffff984 */ /* 0x000fe20000000800 */
[----:B------:R-:W-:Y:S01]  /*2d70*/  @!PT LDS RZ, [RZ] ;  /* 0x00000000fffff984 */ /* 0x000fe20000000800 */
[----:B------:R-:W-:Y:S01]  /*2d80*/  @!PT LDS RZ, [RZ] ;  /* 0x00000000fffff984 */ /* 0x000fe20000000800 */
[----:B------:R3:W-:Y:S06]  /*2d90*/  MEMBAR.ALL.CTA ;  /* 0x0000000000007992 */ /* 0x0007ec0000008000 */
[----:B---3--:R-:W3:Y:S01]  /*2da0*/  FENCE.VIEW.ASYNC.S ;  /* 0x00000000000073c6 */ /* 0x008ee20000000000 */
[----:B------:R-:W-:Y:S01]  /*2db0*/  SEL R11, R11, RZ, P1 ;  /* 0x000000ff0b0b7207 */ /* 0x000fe20000800000 */
[----:B---3--:R3:W-:Y:S01]  /*2dc0*/  SYNCS.ARRIVE.TRANS64.RED.A1T0 RZ, [R2+URZ], RZ ;  /* 0x000000ff02ff79a7 */ /* 0x0087e200081004ff */
[----:B--2---:R-:W-:-:S02]  /*2dd0*/  LOP3.LUT P3, RZ, R6, 0x1, RZ, 0xc0, !PT ;  /* 0x0000000106ff7812 */ /* 0x004fc4000786c0ff */
[----:B------:R-:W-:-:S04]  /*2de0*/  SEL R4, RZ, 0x1, P1 ;  /* 0x00000001ff047807 */ /* 0x000fc80000800000 */
[----:B------:R-:W-:Y:S02]  /*2df0*/  LOP3.LUT R10, R10, R4, RZ, 0x3c, !PT ;  /* 0x000000040a0a7212 */ /* 0x000fe400078e3cff */
[----:B---3--:R-:W-:-:S04]  /*2e00*/  SEL R2, RZ, 0x1, P0 ;  /* 0x00000001ff027807 */ /* 0x008fc80000000000 */
[----:B------:R-:W-:Y:S01]  /*2e10*/  LOP3.LUT R9, R9, R2, RZ, 0x3c, !PT ;  /* 0x0000000209097212 */ /* 0x000fe200078e3cff */
[----:B------:R-:W-:Y:S06]  /*2e20*/  @P3 BRA `(.L_x_51) ;  /* 0xfffffffc002c3947 */ /* 0x000fec000383ffff */
[----:B------:R-:W-:Y:S01]  /*2e30*/  ULEA UR4, UR5, UR6, 0x3 ;  /* 0x0000000605047291 */ /* 0x000fe2000f8e18ff */
[----:B------:R-:W-:-:S08]  /*2e40*/  SHF.L.U32 R2, R12, 0x1f, RZ ;  /* 0x0000001f0c027819 */ /* 0x000fd000000006ff */
[----:B------:R-:W2:Y:S02]  /*2e50*/  SYNCS.PHASECHK.TRANS64 P0, [UR4+0x70], R2 ;  /* 0x00007002ff0075a7 */ /* 0x000ea40008001004 */
[----:B--2---:R-:W-:Y:S05]  /*2e60*/  @P0 BRA `(.L_x_52) ;  /* 0x0000000000080947 */ /* 0x004fea0003800000 */
[----:B------:R-:W2:Y:S02]  /*2e70*/  SYNCS.PHASECHK.TRANS64.TRYWAIT P0, [UR4+0x70], R2 ;  /* 0x00007002ff0075a7 */ /* 0x000ea40008001104 */
[----:B--2---:R-:W-:Y:S05]  /*2e80*/  @!P0 BRA `(.L_x_53) ;  /* 0x0000003c003c8947 */ /* 0x004fea0003800000 */
.L_x_52:
[----:B------:R-:W-:-:S04]  /*2e90*/  UIADD3 UR7, UPT, UPT, UR5, 0x1, URZ ;  /* 0x0000000105077890 */ /* 0x000fc8000fffe0ff */
[----:B------:R-:W-:-:S04]  /*2ea0*/  UISETP.NE.AND UP0, UPT, UR7, 0x2, UPT ;  /* 0x000000020700788c */ /* 0x000fc8000bf05270 */
[----:B------:R-:W-:Y:S02]  /*2eb0*/  USEL UR8, URZ, 0x1, UP0 ;  /* 0x00000001ff087887 */ /* 0x000fe40008000000 */
[----:B------:R-:W-:-:S04]  /*2ec0*/  USEL UR7, UR7, URZ, UP0 ;  /* 0x000000ff07077287 */ /* 0x000fc80008000000 */
[----:B------:R-:W-:Y:S01]  /*2ed0*/  ULEA UR7, UR7, UR6, 0x3 ;  /* 0x0000000607077291 */ /* 0x000fe2000f8e18ff */
[----:B--2---:R-:W-:-:S04]  /*2ee0*/  LOP3.LUT R2, R12, UR8, RZ, 0x3c, !PT ;  /* 0x000000080c027c12 */ /* 0x004fc8000f8e3cff */
[----:B------:R-:W-:-:S04]  /*2ef0*/  SHF.L.U32 R0, R2, 0x1f, RZ ;  /* 0x0000001f02007819 */ /* 0x000fc800000006ff */
[----:B------:R-:W2:Y:S02]  /*2f00*/  SYNCS.PHASECHK.TRANS64 P0, [UR7+0x70], R0 ;  /* 0x00007000ff0075a7 */ /* 0x000ea40008001007 */
[----:B-12---:R-:W-:Y:S05]  /*2f10*/  @P0 EXIT ;  /* 0x000000000000094d */ /* 0x006fea0003800000 */
[----:B------:R-:W-:Y:S02]  /*2f20*/  SHF.L.U32 R2, R2, 0x1f, RZ ;  /* 0x0000001f02027819 */ /* 0x000fe400000006ff */
[----:B------:R-:W-:-:S07]  /*2f30*/  MOV R0, UR7 ;  /* 0x0000000700007c02 */ /* 0x000fce0008000f00 */
.L_x_54:
[----:B-1----:R1:W2:Y:S02]  /*2f40*/  SYNCS.PHASECHK.TRANS64.TRYWAIT P0, [R0+URZ+0x70], R2 ;  /* 0x00007002000075a7 */ /* 0x0022a400080011ff */
[----:B--2---:R-:W-:Y:S05]  /*2f50*/  @!P0 NANOSLEEP.SYNCS 0x989680 ;  /* 0x009896800000895d */ /* 0x004fea0003900000 */
[----:B------:R-:W2:Y:S02]  /*2f60*/  @!P0 SYNCS.PHASECHK.TRANS64 P0, [R0+URZ+0x70], R2 ;  /* 0x00007002000085a7 */ /* 0x000ea400080010ff */
[----:B--2---:R-:W-:Y:S05]  /*2f70*/  @P0 EXIT ;  /* 0x000000000000094d */ /* 0x004fea0003800000 */
[----:B------:R-:W-:Y:S05]  /*2f80*/  BRA `(.L_x_54) ;  /* 0xfffffffc00ec7947 */ /* 0x000fea000383ffff */
.L_x_47:
[----:B------:R-:W-:Y:S05]  /*2f90*/  BRA.U UP4, `(.L_x_55) ;  /* 0x0000000d04807547 */ /* 0x000fea000b800000 */
[----:B------:R-:W-:Y:S01]  /*2fa0*/  UMOV UR4, 0x40 ;  /* 0x0000004000047882 */ /* 0x000fe20000000000 */
[----:B------:R-:W-:Y:S01]  /*2fb0*/  NOP ;  /* 0x0000000000007918 */ /* 0x000fe20000000000 */
[----:B------:R-:W-:Y:S01]  /*2fc0*/  ULEA UR5, UR48, UR4, 0x18 ;  /* 0x0000000430057291 */ /* 0x000fe2000f8ec0ff */
[----:B------:R-:W-:Y:S02]  /*2fd0*/  UMOV UR6, 0x400 ;  /* 0x0000040000067882 */ /* 0x000fe40000000000 */
[----:B------:R-:W-:-:S06]  /*2fe0*/  ULEA UR6, UR48, UR6, 0x18 ;  /* 0x0000000630067291 */ /* 0x000fcc000f8ec0ff */
[----:B------:R-:W2:Y:S02]  /*2ff0*/  LDS.U8 R0, [UR5+0x1c] ;  /* 0x00001c05ff007984 */ /* 0x000ea40008000000 */
[----:B--2---:R-:W-:-:S13]  /*3000*/  ISETP.NE.AND P0, PT, R0, RZ, PT ;  /* 0x000000ff0000720c */ /* 0x004fda0003f05270 */
[----:B------:R-:W-:Y:S05]  /*3010*/  @P0 BRA `(.L_x_56) ;  /* 0x0000000000580947 */ /* 0x000fea0003800000 */
[----:B------:R-:W-:-:S13]  /*3020*/  ELECT P0, URZ, PT ;  /* 0x0000000000ff782f */ /* 0x000fda0003800000 */
[----:B------:R-:W-:Y:S05]  /*3030*/  @!P0 BRA `(.L_x_57) ;  /* 0x0000000000608947 */ /* 0x000fea0003800000 */
[----:B------:R-:W-:Y:S01]  /*3040*/  UMOV UR4, 0x10 ;  /* 0x0000001000047882 */ /* 0x000fe20000000000 */
[----:B------:R-:W-:Y:S01]  /*3050*/  HFMA2 R0, -RZ, RZ, 0, 5.9604644775390625e-08 ;  /* 0x00000001ff007431 */ /* 0x000fe200000001ff */
[----:B------:R-:W-:-:S03]  /*3060*/  MOV R3, 0xffff ;  /* 0x0000ffff00037802 */ /* 0x000fc60000000f00 */
[----:B------:R-:W-:Y:S04]  /*3070*/  DEPBAR.LE SB2, 0x36 ;  /* 0x0000ad800000791a */ /* 0x000fe80000000000 */
[----:B------:R-:W2:Y:S02]  /*3080*/  UTCATOMSWS.FIND_AND_SET.ALIGN UP0, UR4, UR4 ;  /* 0x00000004000475e3 */ /* 0x000ea40008000800 */
[----:B--2---:R-:W-:Y:S01]  /*3090*/  MOV R4, UR4 ;  /* 0x0000000400047c02 */ /* 0x004fe20008000f00 */
[----:B------:R-:W-:Y:S06]  /*30a0*/  BRA.U UP0, `(.L_x_58) ;  /* 0x0000000100187547 */ /* 0x000fec000b800000 */
.L_x_59:
[----:B------:R-:W-:Y:S05]  /*30b0*/  NANOSLEEP 0x64 ;  /* 0x000000640000795d */ /* 0x000fea0003800000 */
[----:B------:R-:W-:-:S05]  /*30c0*/  UMOV UR4, 0x10 ;  /* 0x0000001000047882 */ /* 0x000fca0000000000 */
[----:B------:R-:W-:Y:S04]  /*30d0*/  DEPBAR.LE SB2, 0x36 ;  /* 0x0000ad800000791a */ /* 0x000fe80000000000 */
[----:B------:R-:W2:Y:S02]  /*30e0*/  UTCATOMSWS.FIND_AND_SET.ALIGN UP0, UR4, UR4 ;  /* 0x00000004000475e3 */ /* 0x000ea40008000800 */
[----:B--2---:R-:W-:Y:S01]  /*30f0*/  MOV R4, UR4 ;  /* 0x0000000400047c02 */ /* 0x004fe20008000f00 */
[----:B------:R-:W-:Y:S05]  /*3100*/  BRA.U !UP0, `(.L_x_59) ;  /* 0xfffffffd08e87547 */ /* 0x000fea000b83ffff */
.L_x_58:
[-C--:B------:R-:W-:Y:S02]  /*3110*/  SHF.L.U32 R3, R3, R4.reuse, RZ ;  /* 0x0000000403037219 */ /* 0x080fe400000006ff */
[----:B------:R-:W-:Y:S01]  /*3120*/  SHF.L.U32 R0, R0, R4, RZ ;  /* 0x0000000400007219 */ /* 0x000fe200000006ff */
[----:B------:R-:W-:Y:S02]  /*3130*/  IMAD.SHL.U32 R4, R4, 0x20, RZ ;  /* 0x0000002004047824 */ /* 0x000fe400078e00ff */
[----:B------:R2:W-:Y:S04]  /*3140*/  ATOMS.OR RZ, [UR5+0x14], R3 ;  /* 0x00001403ffff798c */ /* 0x0005e8000b000005 */
[----:B------:R2:W-:Y:S04]  /*3150*/  ATOMS.OR RZ, [UR5+0x18], R0 ;  /* 0x00001800ffff798c */ /* 0x0005e8000b000005 */
[----:B------:R2:W-:Y:S01]  /*3160*/  STS [UR6+0x110], R4 ;  /* 0x00011004ff007988 */ /* 0x0005e20008000806 */
[----:B------:R-:W-:Y:S05]  /*3170*/  BRA `(.L_x_57) ;  /* 0x0000000000107947 */ /* 0x000fea0003800000 */
.L_x_56:
[----:B------:R-:W-:Y:S02]  /*3180*/  MOV R0, 0xffffffff ;  /* 0xffffffff00007802 */ /* 0x000fe40000000f00 */
[----:B------:R-:W-:-:S03]  /*3190*/  MOV R4, 0x31c0 ;  /* 0x000031c000047802 */ /* 0x000fc60000000f00 */
[----:B------:R2:W-:Y:S04]  /*31a0*/  STS [UR6+0x110], R0 ;  /* 0x00011000ff007988 */ /* 0x0005e80008000806 */
[----:B-12--5:R-:W-:Y:S05]  /*31b0*/  CALL.REL.NOINC `($__internal_1_$__cuda_sm10x_tcgen05_guardrail_trap_phase_invalid_during_alloc) ;  /* 0x0000003c00bc7944 */ /* 0x026fea0003c00000 */
.L_x_57:
[----:B------:R-:W-:Y:S05]  /*31c0*/  WARPSYNC.ALL ;  /* 0x0000000000007948 */ /* 0x000fea0003800000 */
[----:B------:R-:W3:Y:S01]  /*31d0*/  S2UR UR4, SR_CgaCtaId ;  /* 0x00000000000479c3 */ /* 0x000ee20000008800 */
[----:B------:R-:W-:Y:S01]  /*31e0*/  UMOV UR13, 0x400 ;  /* 0x00000400000d7882 */ /* 0x000fe20000000000 */
[----:B------:R-:W-:-:S06]  /*31f0*/  NOP ;  /* 0x0000000000007918 */ /* 0x000fcc0000000000 */
[----:B------:R-:W-:Y:S06]  /*3200*/  BAR.ARV 0x6, 0xa0 ;  /* 0x0182800000007b1d */ /* 0x000fec0000002000 */
[----:B------:R-:W4:Y:S01]  /*3210*/  LDCU UR5, c[0x0][0x38c] ;  /* 0x00007180ff0577ac */ /* 0x000f220008000800 */
[----:B------:R-:W-:Y:S01]  /*3220*/  LOP3.LUT R2, R2, 0xffff, RZ, 0xc0, !PT ;  /* 0x0000ffff02027812 */ /* 0x000fe200078ec0ff */
[----:B------:R-:W-:Y:S01]  /*3230*/  IMAD.MOV.U32 R11, RZ, RZ, 0x1 ;  /* 0x00000001ff0b7424 */ /* 0x000fe200078e00ff */
[----:B------:R-:W-:Y:S01]  /*3240*/  CS2R R8, SRZ ;  /* 0x0000000000087805 */ /* 0x000fe2000001ff00 */
[----:B------:R-:W1:Y:S01]  /*3250*/  LDCU UR8, c[0x0][0x38c] ;  /* 0x00007180ff0877ac */ /* 0x000e620008000800 */
[----:B------:R-:W-:Y:S01]  /*3260*/  R2UR UR15, R2 ;  /* 0x00000000020f72ca */ /* 0x000fe200000e0000 */
[----:B------:R-:W-:Y:S01]  /*3270*/  IMAD.MOV.U32 R10, RZ, RZ, RZ ;  /* 0x000000ffff0a7224 */ /* 0x000fe200078e00ff */
[----:B------:R-:W-:Y:S01]  /*3280*/  UMOV UR18, URZ ;  /* 0x000000ff00127c82 */ /* 0x000fe20008000000 */
[----:B------:R-:W-:Y:S01]  /*3290*/  UMOV UR10, URZ ;  /* 0x000000ff000a7c82 */ /* 0x000fe20008000000 */
[----:B---3--:R-:W-:Y:S01]  /*32a0*/  ULEA UR13, UR4, UR13, 0x18 ;  /* 0x0000000d040d7291 */ /* 0x008fe2000f8ec0ff */
[----:B------:R-:W-:Y:S01]  /*32b0*/  UMOV UR20, 0x0 ;  /* 0x0000000000147882 */ /* 0x000fe20000000000 */
[----:B------:R-:W-:-:S02]  /*32c0*/  UMOV UR21, 0x4100490 ;  /* 0x0410049000157882 */ /* 0x000fc40000000000 */
[----:B------:R-:W-:Y:S02]  /*32d0*/  UIADD3 UR6, UPT, UPT, UR13, 0x2400, URZ ;  /* 0x000024000d067890 */ /* 0x000fe4000fffe0ff */
[----:B------:R-:W-:Y:S02]  /*32e0*/  UIADD3 UR7, UPT, UPT, UR13, 0x4400, URZ ;  /* 0x000044000d077890 */ /* 0x000fe4000fffe0ff */
[----:B----4-:R-:W-:Y:S01]  /*32f0*/  UIADD3 UR5, UPT, UPT, UR5, 0x1f, URZ ;  /* 0x0000001f05057890 */ /* 0x010fe2000fffe0ff */
[----:B--2---:R-:W2:Y:S01]  /*3300*/  LDS R0, [UR13+0x110] ;  /* 0x0001100dff007984 */ /* 0x004ea20008000800 */
[----:B------:R-:W-:Y:S02]  /*3310*/  USHF.R.U32.HI UR6, URZ, 0x4, UR6 ;  /* 0x00000004ff067899 */ /* 0x000fe40008011606 */
[----:B------:R-:W-:Y:S02]  /*3320*/  USHF.R.S32.HI UR4, URZ, 0x1f, UR5 ;  /* 0x0000001fff047899 */ /* 0x000fe40008011405 */
[----:B------:R-:W-:-:S02]  /*3330*/  ULOP3.LUT UR6, UR6, 0x3fff, URZ, 0xc0, !UPT ;  /* 0x00003fff06067892 */ /* 0x000fc4000f8ec0ff */
[----:B------:R-:W-:Y:S02]  /*3340*/  ULEA.HI UR4, UR4, UR5, URZ, 0x5 ;  /* 0x0000000504047291 */ /* 0x000fe4000f8f28ff */
[----:B------:R-:W-:Y:S02]  /*3350*/  USHF.R.U32.HI UR5, URZ, 0x4, UR7 ;  /* 0x00000004ff057899 */ /* 0x000fe40008011607 */
[----:B------:R-:W-:Y:S02]  /*3360*/  USHF.R.S32.HI UR22, URZ, 0x5, UR4 ;  /* 0x00000005ff167899 */ /* 0x000fe40008011404 */
[----:B------:R-:W-:Y:S02]  /*3370*/  ULOP3.LUT UR5, UR5, 0x3fff, URZ, 0xc0, !UPT ;  /* 0x00003fff05057892 */ /* 0x000fe4000f8ec0ff */
[----:B------:R-:W-:Y:S02]  /*3380*/  UISETP.LT.AND UP0, UPT, UR22, 0x1, UPT ;  /* 0x000000011600788c */ /* 0x000fe4000bf01270 */
[----:B------:R-:W-:-:S02]  /*3390*/  ULOP3.LUT UR16, UR6, 0x10000, URZ, 0xfc, !UPT ;  /* 0x0001000006107892 */ /* 0x000fc4000f8efcff */
[----:B------:R-:W-:Y:S02]  /*33a0*/  USEL UR23, UR22, 0x1, !UP0 ;  /* 0x0000000116177887 */ /* 0x000fe4000c000000 */
[----:B------:R-:W-:Y:S02]  /*33b0*/  ULOP3.LUT UR17, UR5, 0x10000, URZ, 0xfc, !UPT ;  /* 0x0001000005117892 */ /* 0x000fe4000f8efcff */
[----:B------:R-:W-:Y:S02]  /*33c0*/  UIADD3 UR23, UPT, UPT, -UR23, URZ, URZ ;  /* 0x000000ff17177290 */ /* 0x000fe4000fffe1ff */
[----:B-1----:R-:W-:Y:S01]  /*33d0*/  UISETP.GE.AND UP4, UPT, UR8, 0x1, UPT ;  /* 0x000000010800788c */ /* 0x002fe2000bf86270 */
[----:B--2---:R-:W-:-:S15]  /*33e0*/  R2UR UR24, R0 ;  /* 0x00000000001872ca */ /* 0x004fde00000e0000 */
.L_x_66:
[----:B------:R-:W-:Y:S02]  /*33f0*/  LEA R0, R10, UR13, 0x3 ;  /* 0x0000000d0a007c11 */ /* 0x000fe4000f8e18ff */
[----:B------:R-:W-:Y:S02]  /*3400*/  SHF.L.U32 R2, R9, 0x1f, RZ ;  /* 0x0000001f09027819 */ /* 0x000fe400000006ff */
[----:B------:R-:W-:Y:S01]  /*3410*/  PLOP3.LUT P0, PT, PT, PT, UP4, 0x80, 0x8 ;  /* 0x000000000008781c */ /* 0x000fe20003f0f048 */
[----:B------:R-:W-:Y:S01]  /*3420*/  VIADD R3, R0, 0x70 ;  /* 0x0000007000037836 */ /* 0x000fe20000000000 */
[----:B-1----:R-:W1:Y:S02]  /*3430*/  SYNCS.PHASECHK.TRANS64.TRYWAIT P1, [R0+URZ+0x60], R2 ;  /* 0x00006002000075a7 */ /* 0x002e6400080211ff */
[----:B-1-3--:R-:W-:Y:S09]  /*3440*/  @!P1 BRA `(.L_x_60) ;  /* 0x0000003400e49947 */ /* 0x00aff20003800000 */
.L_x_117:
[----:B------:R-:W-:Y:S01]  /*3450*/  LEA R4, R10, UR13, 0x4 ;  /* 0x0000000d0a047c11 */ /* 0x000fe2000f8e20ff */
[----:B------:R-:W-:Y:S01]  /*3460*/  @UP4 ULEA UR4, UR10, UR13, 0x3 ;  /* 0x0000000d0a044291 */ /* 0x000fe2000f8e18ff */
[----:B------:R-:W-:Y:S01]  /*3470*/  PLOP3.LUT P2, PT, PT, PT, PT, 0x80, 0x8 ;  /* 0x000000000008781c */ /* 0x000fe20003f4f070 */
[----:B------:R-:W-:Y:S01]  /*3480*/  ULEA UR19, UR18, UR13, 0x3 ;  /* 0x0000000d12137291 */ /* 0x000fe2000f8e18ff */
[----:B------:R-:W-:Y:S02]  /*3490*/  PRMT R3, RZ, 0x654, R3 ;  /* 0x00000654ff037816 */ /* 0x000fe40000000003 */
[----:B------:R-:W2:Y:S01]  /*34a0*/  LDS.128 R4, [R4+0xf0] ;  /* 0x0000f00004047984 */ /* 0x000ea20000000c00 */
[----:B-1----:R-:W-:Y:S02]  /*34b0*/  @P0 SHF.L.U32 R2, R8, 0x1f, RZ ;  /* 0x0000001f08020819 */ /* 0x002fe400000006ff */
[----:B------:R-:W-:Y:S01]  /*34c0*/  SHF.L.U32 R0, R11, 0x1f, RZ ;  /* 0x0000001f0b007819 */ /* 0x000fe200000006ff */
[----:B------:R-:W-:Y:S01]  /*34d0*/  @!PT LDS RZ, [RZ] ;  /* 0x00000000fffff984 */ /* 0x000fe20000000800 */
[----:B------:R-:W-:Y:S01]  /*34e0*/  @!PT LDS RZ, [RZ] ;  /* 0x00000000fffff984 */ /* 0x000fe20000000800 */
[----:B------:R-:W-:Y:S01]  /*34f0*/  @!PT LDS RZ, [RZ] ;  /* 0x00000000fffff984 */ /* 0x000fe20000000800 */
[----:B------:R-:W-:Y:S01]  /*3500*/  @!PT LDS RZ, [RZ] ;  /* 0x00000000fffff984 */ /* 0x000fe20000000800 */
[----:B------:R1:W-:Y:S06]  /*3510*/  MEMBAR.ALL.CTA ;  /* 0x0000000000007992 */ /* 0x0003ec0000008000 */
[----:B-1----:R-:W1:Y:S02]  /*3520*/  FENCE.VIEW.ASYNC.S ;  /* 0x00000000000073c6 */ /* 0x002e640000000000 */
[----:B-1----:R1:W-:Y:S01]  /*3530*/  SYNCS.ARRIVE.TRANS64.RED.A1T0 RZ, [R3+URZ], RZ ;  /* 0x000000ff03ff79a7 */ /* 0x0023e200081004ff */
[----:B------:R1:W3:Y:S01]  /*3540*/  @P0 SYNCS.PHASECHK.TRANS64.TRYWAIT P2, [UR4], R2 ;  /* 0x00000002ff0005a7 */ /* 0x0002e20008041104 */
[----:B--2---:R-:W-:Y:S01]  /*3550*/  LOP3.LUT P1, RZ, R6, 0x1, RZ, 0xc0, !PT ;  /* 0x0000000106ff7812 */ /* 0x004fe2000782c0ff */
[----:B------:R-:W2:Y:S02]  /*3560*/  SYNCS.PHASECHK.TRANS64.TRYWAIT P0, [UR19+0xa0], R0 ;  /* 0x0000a000ff0075a7 */ /* 0x000ea40008001113 */
[----:B-123--:R-:W-:Y:S10]  /*3570*/  @!P0 BRA `(.L_x_61) ;  /* 0x0000003400ac8947 */ /* 0x00eff40003800000 */
.L_x_119:
[----:B------:R-:W-:Y:S01]  /*3580*/  IADD3 R10, PT, PT, R10, 0x1, RZ ;  /* 0x000000010a0a7810 */ /* 0x000fe20007ffe0ff */
[----:B------:R-:W-:Y:S06]  /*3590*/  BRA.U !UP4, `(.L_x_62) ;  /* 0x000000010ca07547 */ /* 0x000fec000b800000 */
[----:B------:R-:W-:Y:S02]  /*35a0*/  ULEA.HI UR4, UR18, UR18, URZ, 0x1 ;  /* 0x0000001212047291 */ /* 0x000fe4000f8f08ff */
[----:B------:R-:W-:Y:S02]  /*35b0*/  UPLOP3.LUT UP2, UPT, UPT, UPT, UPT, 0x40, 0x4 ;  /* 0x000000000004789c */ /* 0x000fe40003f4e870 */
[----:B------:R-:W-:Y:S02]  /*35c0*/  USHF.L.U32 UR5, UR4, 0x5, URZ ;  /* 0x0000000504057899 */ /* 0x000fe400080006ff */
[----:B------:R-:W-:Y:S02]  /*35d0*/  ULOP3.LUT UR14, UR4, 0xffe, URZ, 0xc0, !UPT ;  /* 0x00000ffe040e7892 */ /* 0x000fe4000f8ec0ff */
[----:B------:R-:W-:Y:S02]  /*35e0*/  ULOP3.LUT UR4, UR5, 0xffffffc0, URZ, 0xc0, !UPT ;  /* 0xffffffc005047892 */ /* 0x000fe4000f8ec0ff */
[----:B------:R-:W-:-:S02]  /*35f0*/  UIADD3 UR14, UPT, UPT, -UR14, UR18, URZ ;  /* 0x000000120e0e7290 */ /* 0x000fc4000fffe1ff */
[----:B------:R-:W-:Y:S01]  /*3600*/  UIADD3 UR4, UPT, UPT, UR24, UR4, URZ ;  /* 0x0000000418047290 */ /* 0x000fe2000fffe0ff */
[----:B------:R-:W-:Y:S01]  /*3610*/  UMOV UR12, UR23 ;  /* 0x00000017000c7c82 */ /* 0x000fe20008000000 */
[----:B------:R-:W-:Y:S02]  /*3620*/  UMOV UR11, UR22 ;  /* 0x00000016000b7c82 */ /* 0x000fe40008000000 */
[----:B------:R-:W-:Y:S01]  /*3630*/  ULEA UR14, UR14, UR4, 0x14 ;  /* 0x000000040e0e7291 */ /* 0x000fe2000f8ea0ff */
[----:B------:R-:W-:-:S11]  /*3640*/  UMOV UR5, UR10 ;  /* 0x0000000a00057c82 */ /* 0x000fd60008000000 */
.L_x_65:
[----:B------:R-:W-:Y:S02]  /*3650*/  UIADD3 UR12, UPT, UPT, UR12, 0x1, URZ ;  /* 0x000000010c0c7890 */ /* 0x000fe4000fffe0ff */
[----:B--2---:R-:W-:Y:S02]  /*3660*/  ULEA UR6, UR5, UR13, 0x3 ;  /* 0x0000000d05067291 */ /* 0x004fe4000f8e18ff */
[----:B------:R-:W-:Y:S01]  /*3670*/  UISETP.NE.AND UP3, UPT, UR12, URZ, UPT ;  /* 0x000000ff0c00728c */ /* 0x000fe2000bf65270 */
[----:B---3--:R-:W-:Y:S10]  /*3680*/  @P2 BRA `(.L_x_63) ;  /* 0x00000000000c2947 */ /* 0x008ff40003800000 */
[----:B-1----:R-:W-:Y:S04]  /*3690*/  SHF.L.U32 R2, R8, 0x1f, RZ ;  /* 0x0000001f08027819 */ /* 0x002fe800000006ff */
[----:B------:R-:W1:Y:S02]  /*36a0*/  SYNCS.PHASECHK.TRANS64.TRYWAIT P0, [UR6], R2 ;  /* 0x00000002ff0075a7 */ /* 0x000e640008001106 */
[----:B-1----:R-:W-:Y:S05]  /*36b0*/  @!P0 BRA `(.L_x_64) ;  /* 0x0000003400748947 */ /* 0x002fea0003800000 */
.L_x_63:
[----:B------:R-:W-:Y:S01]  /*36c0*/  UISETP.NE.AND UP0, UPT, UR11, 0x1, UPT ;  /* 0x000000010b00788c */ /* 0x000fe2000bf05270 */
[----:B------:R-:W-:Y:S01]  /*36d0*/  PLOP3.LUT P2, PT, PT, PT, PT, 0x80, 0x8 ;  /* 0x000000000008781c */ /* 0x000fe20003f4f070 */
[----:B------:R-:W-:Y:S02]  /*36e0*/  UIADD3 UR4, UPT, UPT, UR5, 0x1, URZ ;  /* 0x0000000105047890 */ /* 0x000fe4000fffe0ff */
[----:B------:R-:W-:Y:S02]  /*36f0*/  ULEA UR8, UR5, UR17, 0x7 ;  /* 0x0000001105087291 */ /* 0x000fe4000f8e38ff */
[----:B------:R-:W-:Y:S01]  /*3700*/  UISETP.NE.AND UP1, UPT, UR4, 0x4, UPT ;  /* 0x000000040400788c */ /* 0x000fe2000bf25270 */
[----:B------:R-:W-:Y:S01]  /*3710*/  PLOP3.LUT P0, PT, PT, PT, UP0, 0x80, 0x8 ;  /* 0x000000000008781c */ /* 0x000fe20003f0f008 */
[----:B------:R-:W-:Y:S02]  /*3720*/  UIADD3 UR11, UPT, UPT, UR11, -0x1, URZ ;  /* 0xffffffff0b0b7890 */ /* 0x000fe4000fffe0ff */
[----:B------:R-:W-:Y:S02]  /*3730*/  USEL UR7, URZ, 0x1, UP1 ;  /* 0x00000001ff077887 */ /* 0x000fe40008800000 */
[----:B------:R-:W-:Y:S01]  /*3740*/  USEL UR10, UR4, URZ, UP1 ;  /* 0x000000ff040a7287 */ /* 0x000fe20008800000 */
[----:B------:R-:W-:Y:S03]  /*3750*/  UMOV UR9, 0xc0004010 ;  /* 0xc000401000097882 */ /* 0x000fe60000000000 */
[----:B------:R-:W-:Y:S01]  /*3760*/  @UP0 ULEA UR4, UR10, UR13, 0x3 ;  /* 0x0000000d0a040291 */ /* 0x000fe2000f8e18ff */
[----:B------:R-:W-:Y:S01]  /*3770*/  LOP3.LUT R8, R8, UR7, RZ, 0x3c, !PT ;  /* 0x0000000708087c12 */ /* 0x000fe2000f8e3cff */
[----:B------:R-:W-:Y:S03]  /*3780*/  UMOV UR7, 0xc0004010 ;  /* 0xc000401000077882 */ /* 0x000fe60000000000 */
[----:B-1----:R-:W-:Y:S04]  /*3790*/  @P0 SHF.L.U32 R0, R8, 0x1f, RZ ;  /* 0x0000001f08000819 */ /* 0x002fe800000006ff */
[----:B------:R2:W3:Y:S01]  /*37a0*/  @P0 SYNCS.PHASECHK.TRANS64.TRYWAIT P2, [UR4], R0 ;  /* 0x00000000ff0005a7 */ /* 0x0004e20008041104 */
[----:B------:R-:W-:Y:S02]  /*37b0*/  UIADD3 UR4, UPT, UPT, UR6, 0x20, URZ ;  /* 0x0000002006047890 */ /* 0x000fe4000fffe0ff */
[----:B------:R-:W-:Y:S03]  /*37c0*/  ULEA UR6, UR5, UR16, 0x7 ;  /* 0x0000001005067291 */ /* 0x000fe6000f8e38ff */
[----:B------:R-:W-:Y:S06]  /*37d0*/  UMOV UR5, UR10 ;  /* 0x0000000a00057c82 */ /* 0x000fec0008000000 */
[----:B------:R2:W-:Y:S01]  /*37e0*/  UTCQMMA gdesc[UR6], gdesc[UR8], tmem[UR14], tmem[UR20], idesc[UR21], UP2 ;  /* 0x00ff1408060075ea */ /* 0x0005e2000900030e */
[----:B------:R-:W-:Y:S01]  /*37f0*/  UPLOP3.LUT UP2, UPT, UPT, UPT, UPT, 0x80, 0x8 ;  /* 0x000000000008789c */ /* 0x000fe20003f4f070 */
[----:B------:R2:W-:Y:S01]  /*3800*/  UTCBAR.MULTICAST [UR4], URZ, UR15 ;  /* 0x000000ff040073e9 */ /* 0x0005e2000800080f */
[----:B------:R-:W-:Y:S09]  /*3810*/  BRA.U UP3, `(.L_x_65) ;  /* 0xfffffffd038c7547 */ /* 0x000ff2000b83ffff */
.L_x_62:
[----:B--2---:R-:W-:Y:S01]  /*3820*/  UIADD3 UR4, UPT, UPT, UR18, 0x1, URZ ;  /* 0x0000000112047890 */ /* 0x004fe2000fffe0ff */
[C---:B------:R-:W-:Y:S01]  /*3830*/  ISETP.NE.AND P0, PT, R10.reuse, 0x2, PT ;  /* 0x000000020a00780c */ /* 0x040fe20003f05270 */
[----:B------:R-:W-:Y:S02]  /*3840*/  UIADD3 UR5, UPT, UPT, UR19, 0x80, URZ ;  /* 0x0000008013057890 */ /* 0x000fe4000fffe0ff */
[----:B------:R-:W-:Y:S01]  /*3850*/  UISETP.NE.AND UP0, UPT, UR4, 0x4, UPT ;  /* 0x000000040400788c */ /* 0x000fe2000bf05270 */
[----:B-1----:R-:W-:Y:S02]  /*3860*/  SEL R0, RZ, 0x1, P0 ;  /* 0x00000001ff007807 */ /* 0x002fe40000000000 */
[----:B------:R-:W-:Y:S01]  /*3870*/  SEL R10, R10, RZ, P0 ;  /* 0x000000ff0a0a7207 */ /* 0x000fe20000000000 */
[----:B------:R-:W-:Y:S01]  /*3880*/  USEL UR6, URZ, 0x1, UP0 ;  /* 0x00000001ff067887 */ /* 0x000fe20008000000 */
[----:B------:R-:W-:Y:S01]  /*3890*/  LOP3.LUT R9, R9, R0, RZ, 0x3c, !PT ;  /* 0x0000000009097212 */ /* 0x000fe200078e3cff */
[----:B------:R-:W-:Y:S01]  /*38a0*/  USEL UR18, UR4, URZ, UP0 ;  /* 0x000000ff04127287 */ /* 0x000fe20008000000 */
[----:B------:R1:W-:Y:S03]  /*38b0*/  UTCBAR [UR5], URZ ;  /* 0x000000ff050073e9 */ /* 0x0003e600080000ff */
[----:B------:R-:W-:Y:S01]  /*38c0*/  LOP3.LUT R11, R11, UR6, RZ, 0x3c, !PT ;  /* 0x000000060b0b7c12 */ /* 0x000fe2000f8e3cff */
[----:B------:R-:W-:Y:S07]  /*38d0*/  @P1 BRA `(.L_x_66) ;  /* 0xfffffff800c41947 */ /* 0x000fee000383ffff */
[----:B------:R-:W2:Y:S01]  /*38e0*/  S2UR UR8, SR_CgaCtaId ;  /* 0x00000000000879c3 */ /* 0x000ea20000008800 */
[----:B------:R-:W-:Y:S01]  /*38f0*/  ELECT P0, URZ, PT ;  /* 0x0000000000ff782f */ /* 0x000fe20003800000 */
[----:B------:R-:W-:Y:S01]  /*3900*/  IMAD.MOV.U32 R0, RZ, RZ, 0x1 ;  /* 0x00000001ff007424 */ /* 0x000fe200078e00ff */
[----:B------:R-:W-:Y:S01]  /*3910*/  UIADD3 UR13, UPT, UPT, UR13, 0xa0, URZ ;  /* 0x000000a00d0d7890 */ /* 0x000fe2000fffe0ff */
[----:B------:R-:W-:Y:S01]  /*3920*/  SHF.L.U32 R2, R11, 0x1f, RZ ;  /* 0x0000001f0b027819 */ /* 0x000fe200000006ff */
[----:B------:R-:W-:-:S03]  /*3930*/  UMOV UR4, 0x40 ;  /* 0x0000004000047882 */ /* 0x000fc60000000000 */
[----:B------:R-:W-:Y:S01]  /*3940*/  UVIRTCOUNT.DEALLOC.SMPOOL 0x80 ;  /* 0x000000800000784c */ /* 0x000fe20000000000 */
[----:B--2---:R-:W-:Y:S02]  /*3950*/  ULEA UR8, UR8, UR4, 0x18 ;  /* 0x0000000408087291 */ /* 0x004fe4000f8ec0ff */
[----:B------:R-:W-:-:S07]  /*3960*/  ULEA UR4, UR18, UR13, 0x3 ;  /* 0x0000000d12047291 */ /* 0x000fce000f8e18ff */
[----:B------:R2:W-:Y:S02]  /*3970*/  @P0 STS.U8 [UR8+0x1c], R0 ;  /* 0x00001c00ff000988 */ /* 0x0005e40008000008 */
[----:B------:R-:W4:Y:S02]  /*3980*/  SYNCS.PHASECHK.TRANS64.TRYWAIT P0, [UR4], R2 ;  /* 0x00000002ff0075a7 */ /* 0x000f240008001104 */
[----:B--2-4-:R-:W-:Y:S05]  /*3990*/  @!P0 BRA `(.L_x_67) ;  /* 0x0000003000d48947 */ /* 0x014fea0003800000 */
.L_x_122:
[----:B------:R-:W-:-:S04]  /*39a0*/  UIADD3 UR4, UPT, UPT, UR18, 0x1, URZ ;  /* 0x0000000112047890 */ /* 0x000fc8000fffe0ff */
[----:B------:R-:W-:-:S04]  /*39b0*/  UISETP.NE.AND UP0, UPT, UR4, 0x4, UPT ;  /* 0x000000040400788c */ /* 0x000fc8000bf05270 */
[----:B------:R-:W-:Y:S02]  /*39c0*/  USEL UR6, URZ, 0x1, UP0 ;  /* 0x00000001ff067887 */ /* 0x000fe40008000000 */
[----:B------:R-:W-:-:S04]  /*39d0*/  USEL UR4, UR4, URZ, UP0 ;  /* 0x000000ff04047287 */ /* 0x000fc80008000000 */
[----:B-1----:R-:W-:Y:S01]  /*39e0*/  ULEA UR5, UR4, UR13, 0x3 ;  /* 0x0000000d04057291 */ /* 0x002fe2000f8e18ff */
[----:B--2---:R-:W-:-:S04]  /*39f0*/  LOP3.LUT R2, R11, UR6, RZ, 0x3c, !PT ;  /* 0x000000060b027c12 */ /* 0x004fc8000f8e3cff */
[----:B------:R-:W-:-:S04]  /*3a00*/  SHF.L.U32 R3, R2, 0x1f, RZ ;  /* 0x0000001f02037819 */ /* 0x000fc800000006ff */
[----:B------:R-:W1:Y:S02]  /*3a10*/  SYNCS.PHASECHK.TRANS64.TRYWAIT P0, [UR5], R3 ;  /* 0x00000003ff0075a7 */ /* 0x000e640008001105 */
[----:B-1----:R-:W-:Y:S05]  /*3a20*/  @!P0 BRA `(.L_x_68) ;  /* 0x0000003000c88947 */ /* 0x002fea0003800000 */
.L_x_124:
        /* <DEDUP_REMOVED lines=9> */
.L_x_126:
[----:B------:R-:W-:-:S04]  /*3ac0*/  UIADD3 UR4, UPT, UPT, UR4, 0x1, URZ ;  /* 0x0000000104047890 */ /* 0x000fc8000fffe0ff */
[----:B------:R-:W-:-:S04]  /*3ad0*/  UISETP.NE.AND UP0, UPT, UR4, 0x4, UPT ;  /* 0x000000040400788c */ /* 0x000fc8000bf05270 */
[----:B------:R-:W-:Y:S02]  /*3ae0*/  USEL UR5, URZ, 0x1, UP0 ;  /* 0x00000001ff057887 */ /* 0x000fe40008000000 */
[----:B------:R-:W-:-:S04]  /*3af0*/  USEL UR4, UR4, URZ, UP0 ;  /* 0x000000ff04047287 */ /* 0x000fc80008000000 */
[----:B------:R-:W-:Y:S01]  /*3b00*/  ULEA UR4, UR4, UR13, 0x3 ;  /* 0x0000000d04047291 */ /* 0x000fe2000f8e18ff */
[----:B------:R-:W-:-:S04]  /*3b10*/  LOP3.LUT R2, R2, UR5, RZ, 0x3c, !PT ;  /* 0x0000000502027c12 */ /* 0x000fc8000f8e3cff */
[----:B------:R-:W-:-:S04]  /*3b20*/  SHF.L.U32 R2, R2, 0x1f, RZ ;  /* 0x0000001f02027819 */ /* 0x000fc800000006ff */
[----:B------:R-:W2:Y:S02]  /*3b30*/  SYNCS.PHASECHK.TRANS64.TRYWAIT P0, [UR4], R2 ;  /* 0x00000002ff0075a7 */ /* 0x000ea40008001104 */
[----:B--2---:R-:W-:Y:S05]  /*3b40*/  @!P0 BRA `(.L_x_70) ;  /* 0x0000003000b08947 */ /* 0x004fea0003800000 */
.L_x_128:
[----:B------:R-:W-:Y:S01]  /*3b50*/  NOP ;  /* 0x0000000000007918 */ /* 0x000fe20000000000 */
[----:B-1----:R-:W1:Y:S01]  /*3b60*/  LDS R0, [UR8+0x14] ;  /* 0x00001408ff007984 */ /* 0x002e620008000800 */
[----:B------:R-:W-:Y:S01]  /*3b70*/  ULOP3.LUT UR4, UR24, 0xffff, URZ, 0xc0, !UPT ;  /* 0x0000ffff18047892 */ /* 0x000fe2000f8ec0ff */
[----:B------:R-:W-:Y:S01]  /*3b80*/  UMOV UR5, 0xffff ;  /* 0x0000ffff00057882 */ /* 0x000fe20000000000 */
[----:B------:R-:W-:Y:S02]  /*3b90*/  UMOV UR6, 0x1 ;  /* 0x0000000100067882 */ /* 0x000fe40000000000 */
[----:B------:R-:W-:-:S04]  /*3ba0*/  USHF.R.U32.HI UR4, URZ, 0x5, UR4 ;  /* 0x00000005ff047899 */ /* 0x000fc80008011604 */
[----:B------:R-:W-:Y:S02]  /*3bb0*/  USHF.L.U32 UR5, UR5, UR4, URZ ;  /* 0x0000000405057299 */ /* 0x000fe400080006ff */
[----:B------:R-:W-:-:S04]  /*3bc0*/  USHF.L.U32 UR4, UR6, UR4, URZ ;  /* 0x0000000406047299 */ /* 0x000fc800080006ff */
[----:B-1----:R-:W-:-:S04]  /*3bd0*/  LOP3.LUT R0, R0, UR5, RZ, 0xc0, !PT ;  /* 0x0000000500007c12 */ /* 0x002fc8000f8ec0ff */
[----:B------:R-:W-:-:S13]  /*3be0*/  ISETP.NE.AND P0, PT, R0, UR5, PT ;  /* 0x0000000500007c0c */ /* 0x000fda000bf05270 */
[----:B------:R-:W-:Y:S05]  /*3bf0*/  @P0 BRA `(.L_x_71) ;  /* 0x0000000000580947 */ /* 0x000fea0003800000 */
[----:B------:R-:W1:Y:S02]  /*3c00*/  LDS R0, [UR8+0x18] ;  /* 0x00001808ff007984 */ /* 0x000e640008000800 */
[----:B-1----:R-:W-:-:S04]  /*3c10*/  LOP3.LUT R0, R0, UR4, RZ, 0xc0, !PT ;  /* 0x0000000400007c12 */ /* 0x002fc8000f8ec0ff */
[----:B------:R-:W-:-:S13]  /*3c20*/  ISETP.NE.AND P0, PT, R0, UR4, PT ;  /* 0x0000000400007c0c */ /* 0x000fda000bf05270 */
[----:B------:R-:W-:Y:S05]  /*3c30*/  @P0 BRA `(.L_x_72) ;  /* 0x00000000003c0947 */ /* 0x000fea0003800000 */
[----:B------:R-:W1:Y:S01]  /*3c40*/  S2R R2, SR_LANEID ;  /* 0x0000000000027919 */ /* 0x000e620000000000 */
[----:B------:R-:W-:-:S06]  /*3c50*/  ULOP3.LUT UR5, URZ, UR5, URZ, 0x33, !UPT ;  /* 0x00000005ff057292 */ /* 0x000fcc000f8e33ff */
[----:B------:R-:W-:-:S04]  /*3c60*/  IMAD.U32 R0, RZ, RZ, UR5 ;  /* 0x00000005ff007e24 */ /* 0x000fc8000f8e00ff */
[----:B------:R2:W4:Y:S02]  /*3c70*/  REDUX UR7, R0 ;  /* 0x00000000000773c4 */ /* 0x0005240000000000 */
[----:B------:R1:W-:Y:S01]  /*3c80*/  UTCATOMSWS.AND URZ, UR5 ;  /* 0x0000000500ff79e3 */ /* 0x0003e20008000000 */
[----:B--2---:R-:W-:Y:S01]  /*3c90*/  LOP3.LUT R0, RZ, UR4, RZ, 0x33, !PT ;  /* 0x00000004ff007c12 */ /* 0x004fe2000f8e33ff */
[----:B------:R-:W-:Y:S02]  /*3ca0*/  VOTEU.ANY UR4, UPT, PT ;  /* 0x0000000000047886 */ /* 0x000fe400038e0100 */
[----:B------:R-:W-:Y:S02]  /*3cb0*/  UFLO.U32 UR4, UR4 ;  /* 0x00000004000472bd */ /* 0x000fe400080e0000 */
[----:B------:R-:W2:Y:S04]  /*3cc0*/  REDUX UR6, R0 ;  /* 0x00000000000673c4 */ /* 0x000ea80000000000 */
[----:B-1----:R-:W-:-:S02]  /*3cd0*/  ISETP.EQ.U32.AND P0, PT, R2, UR4, PT ;  /* 0x0000000402007c0c */ /* 0x002fc4000bf02070 */
[----:B----4-:R-:W-:-:S11]  /*3ce0*/  MOV R2, UR7 ;  /* 0x0000000700027c02 */ /* 0x010fd60008000f00 */
[----:B------:R1:W-:Y:S01]  /*3cf0*/  @P0 ATOMS.AND RZ, [UR8+0x14], R2 ;  /* 0x00001402ffff098c */ /* 0x0003e2000a800008 */
[----:B--2---:R-:W-:-:S05]  /*3d00*/  IMAD.U32 R0, RZ, RZ, UR6 ;  /* 0x00000006ff007e24 */ /* 0x004fca000f8e00ff */
[----:B------:R1:W-:Y:S01]  /*3d10*/  @P0 ATOMS.AND RZ, [UR8+0x18], R0 ;  /* 0x00001800ffff098c */ /* 0x0003e2000a800008 */
[----:B------:R-:W-:Y:S05]  /*3d20*/  BRA `(.L_x_73) ;  /* 0x0000000000147947 */ /* 0x000fea0003800000 */
.L_x_72:
[----:B------:R-:W-:Y:S02]  /*3d30*/  MOV R2, 0x3d50 ;  /* 0x00003d5000027802 */ /* 0x000fe40000000f00 */
[----:B---3-5:R-:W-:Y:S05]  /*3d40*/  CALL.REL.NOINC `($__internal_0_$__cuda_sm10x_tcgen05_guardrail_trap_col_being_dealloced_not_returned_by_alloc) ;  /* 0x0000003000cc7944 */ /* 0x028fea0003c00000 */
[----:B------:R-:W-:Y:S05]  /*3d50*/  BRA `(.L_x_73) ;  /* 0x0000000000087947 */ /* 0x000fea0003800000 */
.L_x_71:
[----:B------:R-:W-:Y:S02]  /*3d60*/  MOV R2, 0x3d80 ;  /* 0x00003d8000027802 */ /* 0x000fe40000000f00 */
[----:B---3-5:R-:W-:Y:S05]  /*3d70*/  CALL.REL.NOINC `($__internal_2_$__cuda_sm10x_tcgen05_guardrail_trap_unallocated_columns_being_dealloced) ;  /* 0x0000003000d87944 */ /* 0x028fea0003c00000 */
.L_x_73:
[----:B------:R-:W-:Y:S01]  /*3d80*/  NOP ;  /* 0x0000000000007918 */ /* 0x000fe20000000000 */
[----:B------:R-:W-:Y:S05]  /*3d90*/  EXIT ;  /* 0x000000000000794d */ /* 0x000fea0003800000 */
.L_x_55:
[----:B------:R-:W-:-:S09]  /*3da0*/  UISETP.NE.OR UP0, UPT, UR22, 0x3, !UP3 ;  /* 0x000000031600788c */ /* 0x000fd2000df05670 */
[----:B------:R-:W-:Y:S05]  /*3db0*/  BRA.U UP0, `(.L_x_74) ;  /* 0x0000000d00087547 */ /* 0x000fea000b800000 */
[----:B------:R-:W2:Y:S01]  /*3dc0*/  LDCU UR26, c[0x0][0x370] ;  /* 0x00006e00ff1a77ac */ /* 0x000ea20008000800 */
[----:B------:R-:W3:Y:S01]  /*3dd0*/  LDC.64 R16, c[0x0][0x348] ;  /* 0x0000d200ff107b82 */ /* 0x000ee20000000a00 */
[----:B------:R-:W-:Y:S02]  /*3de0*/  HFMA2 R13, -RZ, RZ, 0, 0 ;  /* 0x00000000ff0d7431 */ /* 0x000fe400000001ff */
[----:B------:R-:W-:Y:S01]  /*3df0*/  IMAD.MOV.U32 R15, RZ, RZ, 0x1 ;  /* 0x00000001ff0f7424 */ /* 0x000fe200078e00ff */
[----:B------:R-:W2:Y:S01]  /*3e00*/  LDCU.128 UR28, c[0x0][0xb10] ;  /* 0x00016200ff1c77ac */ /* 0x000ea20008000c00 */
[----:B------:R-:W-:Y:S01]  /*3e10*/  IMAD.MOV.U32 R14, RZ, RZ, RZ ;  /* 0x000000ffff0e7224 */ /* 0x000fe200078e00ff */
[----:B------:R-:W-:Y:S01]  /*3e20*/  MOV R7, 0x1000 ;  /* 0x0000100000077802 */ /* 0x000fe20000000f00 */
[----:B------:R-:W4:Y:S01]  /*3e30*/  LDCU UR25, c[0x0][0x374] ;  /* 0x00006e80ff1977ac */ /* 0x000f220008000800 */
[----:B------:R-:W1:Y:S01]  /*3e40*/  LDC.64 R2, c[0x0][0x888] ;  /* 0x00022200ff027b82 */ /* 0x000e620000000a00 */
[----:B------:R-:W4:Y:S01]  /*3e50*/  LDCU UR16, c[0x0][0xb0c] ;  /* 0x00016180ff1077ac */ /* 0x000f220008000800 */
[----:B------:R-:W3:Y:S06]  /*3e60*/  LDCU UR35, c[0x0][0xb20] ;  /* 0x00016400ff2377ac */ /* 0x000eec0008000800 */
[----:B------:R-:W1:Y:S01]  /*3e70*/  LDC.64 R4, c[0x0][0x890] ;  /* 0x00022400ff047b82 */ /* 0x000e620000000a00 */
[----:B------:R-:W3:Y:S01]  /*3e80*/  LDCU UR4, c[0x0][0xb30] ;  /* 0x00016600ff0477ac */ /* 0x000ee20008000800 */
[----:B------:R-:W-:Y:S01]  /*3e90*/  UMOV UR17, 0x400 ;  /* 0x0000040000117882 */ /* 0x000fe20000000000 */
[----:B--2---:R-:W-:-:S02]  /*3ea0*/  UIMAD.WIDE.U32 UR32, UR26, UR28, URZ ;  /* 0x0000001c1a2072a5 */ /* 0x004fc4000f8e00ff */
[----:B----4-:R-:W-:Y:S02]  /*3eb0*/  UIMAD.WIDE.U32 UR6, UR25, UR31, URZ ;  /* 0x0000001f190672a5 */ /* 0x010fe4000f8e00ff */
[----:B------:R-:W-:Y:S02]  /*3ec0*/  ULEA UR17, UR48, UR17, 0x18 ;  /* 0x0000001130117291 */ /* 0x000fe4000f8ec0ff */
[----:B------:R-:W-:Y:S02]  /*3ed0*/  UPLOP3.LUT UP3, UPT, UPT, UPT, UPT, 0x40, 0x4 ;  /* 0x000000000004789c */ /* 0x000fe40003f6e870 */
[----:B------:R-:W-:Y:S01]  /*3ee0*/  UIADD3 UR5, UPT, UPT, UR17, 0x40, URZ ;  /* 0x0000004011057890 */ /* 0x000fe2000fffe0ff */
[----:B------:R-:W-:Y:S01]  /*3ef0*/  UMOV UR32, UR33 ;  /* 0x0000002100207c82 */ /* 0x000fe20008000000 */
[----:B------:R-:W-:Y:S01]  /*3f00*/  UMOV UR27, UR7 ;  /* 0x00000007001b7c82 */ /* 0x000fe20008000000 */
[----:B------:R-:W-:Y:S02]  /*3f10*/  UISETP.GE.AND UP0, UPT, UR40, 0x1, UPT ;  /* 0x000000012800788c */ /* 0x000fe4000bf06270 */
[----:B------:R-:W-:Y:S01]  /*3f20*/  UISETP.NE.AND UP4, UPT, UR40, 0x1, UPT ;  /* 0x000000012800788c */ /* 0x000fe2000bf85270 */
[----:B------:R-:W2:Y:S01]  /*3f30*/  LDCU.64 UR14, c[0x0][0xb28] ;  /* 0x00016500ff0e77ac */ /* 0x000ea20008000a00 */
[----:B------:R-:W-:-:S02]  /*3f40*/  UISETP.NE.AND UP6, UPT, UR16, 0x1, UPT ;  /* 0x000000011000788c */ /* 0x000fc4000bfc5270 */
[----:B------:R-:W-:Y:S02]  /*3f50*/  UISETP.NE.AND UP5, UPT, UR30, 0x1, UPT ;  /* 0x000000011e00788c */ /* 0x000fe4000bfa5270 */
[----:B------:R-:W-:Y:S02]  /*3f60*/  UPRMT UR48, UR48, 0x654, UR5 ;  /* 0x0000065430307896 */ /* 0x000fe40008000005 */
[----:B------:R-:W-:Y:S02]  /*3f70*/  USHF.R.U32.HI UR32, URZ, UR29, UR32 ;  /* 0x0000001dff207299 */ /* 0x000fe40008011620 */
[----:B---3--:R-:W-:Y:S02]  /*3f80*/  USHF.R.U32.HI UR27, URZ, UR35, UR27 ;  /* 0x00000023ff1b7299 */ /* 0x008fe4000801161b */
[----:B------:R-:W-:-:S11]  /*3f90*/  UISETP.NE.AND UP2, UPT, UR4, 0x1, UPT ;  /* 0x000000010400788c */ /* 0x000fd6000bf45270 */
.L_x_82:
[C---:B------:R-:W-:Y:S02]  /*3fa0*/  LEA R12, R14.reuse, UR17, 0x3 ;  /* 0x000000110e0c7c11 */ /* 0x040fe4000f8e18ff */
[----:B------:R-:W-:Y:S02]  /*3fb0*/  SHF.L.U32 R0, R13, 0x1f, RZ ;  /* 0x0000001f0d007819 */ /* 0x000fe400000006ff */
[----:B------:R-:W-:Y:S02]  /*3fc0*/  LEA R8, R14, UR17, 0x4 ;  /* 0x000000110e087c11 */ /* 0x000fe4000f8e20ff */
[----:B---3--:R-:W3:Y:S02]  /*3fd0*/  SYNCS.PHASECHK.TRANS64.TRYWAIT P0, [R12+URZ+0x60], R0 ;  /* 0x000060000c0075a7 */ /* 0x008ee400080011ff */
[----:B---3--:R-:W-:Y:S05]  /*3fe0*/  @!P0 BRA `(.L_x_75) ;  /* 0x0000002c00a08947 */ /* 0x008fea0003800000 */
.L_x_129:
[----:B------:R-:W4:Y:S01]  /*3ff0*/  LDS.128 R8, [R8+0xf0] ;  /* 0x0000f00008087984 */ /* 0x000f220000000c00 */
[----:B------:R-:W-:Y:S01]  /*4000*/  UISETP.GE.AND UP0, UPT, UR40, 0x1, UPT ;  /* 0x000000012800788c */ /* 0x000fe2000bf06270 */
[----:B------:R-:W-:Y:S01]  /*4010*/  @!PT LDS RZ, [RZ] ;  /* 0x00000000fffff984 */ /* 0x000fe20000000800 */
[----:B------:R-:W-:Y:S01]  /*4020*/  @!PT LDS RZ, [RZ] ;  /* 0x00000000fffff984 */ /* 0x000fe20000000800 */
[----:B------:R-:W-:Y:S01]  /*4030*/  @!PT LDS RZ, [RZ] ;  /* 0x00000000fffff984 */ /* 0x000fe20000000800 */
[----:B------:R-:W-:Y:S01]  /*4040*/  @!PT LDS RZ, [RZ] ;  /* 0x00000000fffff984 */ /* 0x000fe20000000800 */
[----:B------:R1:W-:Y:S06]  /*4050*/  MEMBAR.ALL.CTA ;  /* 0x0000000000007992 */ /* 0x0003ec0000008000 */
[----:B-1----:R-:W1:Y:S01]  /*4060*/  FENCE.VIEW.ASYNC.S ;  /* 0x00000000000073c6 */ /* 0x002e620000000000 */
[----:B----4-:R-:W-:Y:S11]  /*4070*/  LOP3.LUT P0, RZ, R10, 0x1, RZ, 0xc0, !PT ;  /* 0x000000010aff7812 */ /* 0x010ff6000780c0ff */
[----:B------:R-:W-:Y:S02]  /*4080*/  @!UPT UIADD3 URZ, UPT, UPT, URZ, URZ, URZ ;  /* 0x000000fffffff290 */ /* 0x000fe4000fffe0ff */
[----:B-1----:R-:W-:Y:S01]  /*4090*/  VOTEU.ANY UP1, P0 ;  /* 0x0000000000ff7886 */ /* 0x002fe20000020100 */
[----:B------:R-:W-:Y:S11]  /*40a0*/  PLOP3.LUT P0, PT, PT, PT, UP1, 0x80, 0x8 ;  /* 0x000000000008781c */ /* 0x000ff60003f0f018 */
[----:B------:R-:W-:Y:S02]  /*40b0*/  @!UPT UIADD3 URZ, UPT, UPT, URZ, URZ, URZ ;  /* 0x000000fffffff290 */ /* 0x000fe4000fffe0ff */
[----:B---3--:R-:W-:Y:S02]  /*40c0*/  @P0 SHF.R.U32.HI R0, RZ, 0x10, R9 ;  /* 0x00000010ff000819 */ /* 0x008fe40000011609 */
[----:B------:R-:W-:Y:S02]  /*40d0*/  @P0 MOV R6, R8 ;  /* 0x0000000800060202 */ /* 0x000fe40000000f00 */
[----:B------:R-:W-:Y:S01]  /*40e0*/  @P0 R2UR UR4, R0 ;  /* 0x00000000000402ca */ /* 0x000fe200000e0000 */
[----:B------:R-:W-:Y:S01]  /*40f0*/  VIADD R0, R12, 0x70 ;  /* 0x000000700c007836 */ /* 0x000fe20000000000 */
[----:B------:R-:W-:Y:S02]  /*4100*/  @P0 LOP3.LUT R8, R9, 0xffff, RZ, 0xc0, !PT ;  /* 0x0000ffff09080812 */ /* 0x000fe400078ec0ff */
[----:B------:R-:W-:Y:S02]  /*4110*/  @P0 R2UR UR6, R6 ;  /* 0x00000000060602ca */ /* 0x000fe400000e0000 */
[----:B------:R-:W-:Y:S02]  /*4120*/  PRMT R0, RZ, 0x654, R0 ;  /* 0x00000654ff007816 */ /* 0x000fe40000000000 */
[----:B------:R-:W-:Y:S02]  /*4130*/  @P0 R2UR UR5, R8 ;  /* 0x00000000080502ca */ /* 0x000fe400000e0000 */
[----:B------:R1:W-:Y:S03]  /*4140*/  SYNCS.ARRIVE.TRANS64.RED.A1T0 RZ, [R0+URZ], RZ ;  /* 0x000000ff00ff79a7 */ /* 0x0003e600081004ff */
[----:B------:R-:W-:Y:S04]  /*4150*/  @UP1 UMOV UR24, UR4 ;  /* 0x0000000400181c82 */ /* 0x000fe80008000000 */
[----:B------:R-:W-:Y:S04]  /*4160*/  @UP1 UMOV UR13, UR6 ;  /* 0x00000006000d1c82 */ /* 0x000fe80008000000 */
[----:B------:R-:W-:Y:S01]  /*4170*/  @UP1 UMOV UR7, UR5 ;  /* 0x0000000500071c82 */ /* 0x000fe20008000000 */
[----:B------:R-:W-:Y:S05]  /*4180*/  BRA.U !UP0, `(.L_x_76) ;  /* 0x0000000108a47547 */ /* 0x000fea000b800000 */
[----:B------:R-:W-:Y:S02]  /*4190*/  UIMAD.WIDE.U32 UR10, UR7, UR31, URZ ;  /* 0x0000001f070a72a5 */ /* 0x000fe4000f8e00ff */
[----:B------:R-:W-:Y:S02]  /*41a0*/  UIMAD.WIDE.U32 UR18, UR13, UR28, URZ ;  /* 0x0000001c0d1272a5 */ /* 0x000fe4000f8e00ff */
[----:B------:R-:W-:Y:S02]  /*41b0*/  USEL UR4, UR25, UR27, !UP5 ;  /* 0x0000001b19047287 */ /* 0x000fe4000e800000 */
[----:B------:R-:W-:Y:S02]  /*41c0*/  USEL UR8, UR26, UR32, !UP6 ;  /* 0x000000201a087287 */ /* 0x000fe4000f000000 */
[----:B--2---:R-:W-:Y:S02]  /*41d0*/  UIMAD.WIDE.U32 UR20, UR4, UR14, URZ ;  /* 0x0000000e041472a5 */ /* 0x004fe4000f8e00ff */
[----:B------:R-:W-:Y:S01]  /*41e0*/  UIMAD.WIDE.U32 UR22, UR8, UR14, URZ ;  /* 0x0000000e081672a5 */ /* 0x000fe2000f8e00ff */
[----:B------:R-:W-:Y:S02]  /*41f0*/  UMOV UR5, UR11 ;  /* 0x0000000b00057c82 */ /* 0x000fe40008000000 */
[----:B------:R-:W-:Y:S03]  /*4200*/  USHF.R.U32.HI UR6, URZ, UR35, UR5 ;  /* 0x00000023ff067299 */ /* 0x000fe60008011605 */
[----:B------:R-:W-:Y:S01]  /*4210*/  UMOV UR5, UR19 ;  /* 0x0000001300057c82 */ /* 0x000fe20008000000 */
[----:B------:R-:W-:Y:S02]  /*4220*/  USEL UR6, UR7, UR6, !UP5 ;  /* 0x0000000607067287 */ /* 0x000fe4000e800000 */
[----:B------:R-:W-:Y:S02]  /*4230*/  USHF.R.U32.HI UR9, URZ, UR29, UR5 ;  /* 0x0000001dff097299 */ /* 0x000fe40008011605 */
[----:B------:R-:W-:Y:S01]  /*4240*/  UIMAD.WIDE.U32 UR10, UR6, UR14, URZ ;  /* 0x0000000e060a72a5 */ /* 0x000fe2000f8e00ff */
[----:B------:R-:W-:Y:S02]  /*4250*/  UMOV UR5, UR21 ;  /* 0x0000001500057c82 */ /* 0x000fe40008000000 */
[----:B------:R-:W-:Y:S03]  /*4260*/  @UP4 USHF.R.U32.HI UR4, URZ, UR15, UR5 ;  /* 0x0000000fff044299 */ /* 0x000fe60008011605 */
[----:B------:R-:W-:Y:S01]  /*4270*/  UMOV UR5, UR23 ;  /* 0x0000001700057c82 */ /* 0x000fe20008000000 */
[----:B------:R-:W-:Y:S02]  /*4280*/  UIMAD UR4, UR40, UR4, URZ ;  /* 0x00000004280472a4 */ /* 0x000fe4000f8e02ff */
[----:B------:R-:W-:Y:S02]  /*4290*/  @UP4 USHF.R.U32.HI UR8, URZ, UR15, UR5 ;  /* 0x0000000fff084299 */ /* 0x000fe40008011605 */
[----:B------:R-:W-:Y:S02]  /*42a0*/  USEL UR5, UR13, UR9, !UP6 ;  /* 0x000000090d057287 */ /* 0x000fe4000f000000 */
[----:B------:R-:W-:Y:S02]  /*42b0*/  UIMAD UR9, UR40, UR8, URZ ;  /* 0x00000008280972a4 */ /* 0x000fe4000f8e02ff */
[----:B------:R-:W-:Y:S03]  /*42c0*/  UISETP.GE.AND UP0, UPT, UR6, UR4, UPT ;  /* 0x000000040600728c */ /* 0x000fe6000bf06270 */
[----:B------:R-:W-:Y:S01]  /*42d0*/  UMOV UR4, UR11 ;  /* 0x0000000b00047c82 */ /* 0x000fe20008000000 */
[----:B------:R-:W-:Y:S02]  /*42e0*/  UISETP.GE.OR UP0, UPT, UR5, UR9, UP0 ;  /* 0x000000090500728c */ /* 0x000fe40008706670 */
[----:B------:R-:W-:Y:S02]  /*42f0*/  USHF.R.U32.HI UR4, URZ, UR15, UR4 ;  /* 0x0000000fff047299 */ /* 0x000fe40008011604 */
[----:B------:R-:W-:Y:S02]  /*4300*/  UIMAD.WIDE.U32 UR10, UR5, UR14, URZ ;  /* 0x0000000e050a72a5 */ /* 0x000fe4000f8e00ff */
[----:B------:R-:W-:Y:S04]  /*4310*/  USEL UR12, UR6, UR4, !UP4 ;  /* 0x00000004060c7287 */ /* 0x000fe8000e000000 */
[----:B------:R-:W-:Y:S01]  /*4320*/  UIADD3 UR9, UPT, UPT, -UR12, URZ, URZ ;  /* 0x000000ff0c097290 */ /* 0x000fe2000fffe1ff */
[----:B------:R-:W-:Y:S02]  /*4330*/  @!UP0 UMOV UR4, UR11 ;  /* 0x0000000b00048c82 */ /* 0x000fe40008000000 */
[----:B------:R-:W-:Y:S02]  /*4340*/  @!UP0 USHF.R.U32.HI UR4, URZ, UR15, UR4 ;  /* 0x0000000fff048299 */ /* 0x000fe40008011604 */
[----:B------:R-:W-:Y:S02]  /*4350*/  UIMAD UR9, UR40, UR9, UR6 ;  /* 0x00000009280972a4 */ /* 0x000fe4000f8e0206 */
[----:B------:R-:W-:Y:S04]  /*4360*/  @!UP0 USEL UR4, UR5, UR4, !UP4 ;  /* 0x0000000405048287 */ /* 0x000fe8000e000000 */
[----:B------:R-:W-:Y:S02]  /*4370*/  @!UP0 UIMAD UR9, UR8, UR9, UR4 ;  /* 0x00000009080982a4 */ /* 0x000fe4000f8e0204 */
[----:B------:R-:W-:Y:S02]  /*4380*/  @!UP0 UIADD3 UR10, UPT, UPT, UR12, -UR4, URZ ;  /* 0x800000040c0a8290 */ /* 0x000fe4000fffe0ff */
[----:B------:R-:W-:Y:S02]  /*4390*/  UIADD3 UR4, UPT, UPT, -UR5, URZ, URZ ;  /* 0x000000ff05047290 */ /* 0x000fe4000fffe1ff */
[----:B------:R-:W-:Y:S02]  /*43a0*/  UIADD3 UR8, UPT, UPT, -UR6, URZ, URZ ;  /* 0x000000ff06087290 */ /* 0x000fe4000fffe1ff */
[----:B------:R-:W-:Y:S02]  /*43b0*/  @!UP0 UIMAD UR6, UR10, UR40, UR5 ;  /* 0x000000280a0682a4 */ /* 0x000fe4000f8e0205 */
[----:B------:R-:W-:Y:S02]  /*43c0*/  UIMAD UR13, UR16, UR4, UR13 ;  /* 0x00000004100d72a4 */ /* 0x000fe4000f8e020d */
[----:B------:R-:W-:Y:S01]  /*43d0*/  UIMAD UR7, UR30, UR8, UR7 ;  /* 0x000000081e0772a4 */ /* 0x000fe2000f8e0207 */
[----:B------:R-:W-:Y:S02]  /*43e0*/  @!UP0 UMOV UR5, UR9 ;  /* 0x0000000900058c82 */ /* 0x000fe40008000000 */
[----:B------:R-:W-:Y:S02]  /*43f0*/  UIMAD UR13, UR5, UR16, UR13 ;  /* 0x00000010050d72a4 */ /* 0x000fe4000f8e020d */
[----:B------:R-:W-:Y:S11]  /*4400*/  UIMAD UR7, UR6, UR30, UR7 ;  /* 0x0000001e060772a4 */ /* 0x000ff6000f8e0207 */
[----:B------:R-:W-:Y:S01]  /*4410*/  @!UPT UIADD3 URZ, UPT, UPT, URZ, URZ, URZ ;  /* 0x000000fffffff290 */ /* 0x000fe2000fffe0ff */
.L_x_76:
[----:B------:R-:W3:Y:S01]  /*4420*/  @!UP2 LDCU.128 UR20, c[0x0][0xb10] ;  /* 0x00016200ff14a7ac */ /* 0x000ee20008000c00 */
[C---:B------:R-:W-:Y:S02]  /*4430*/  ISETP.NE.U32.AND P1, PT, R4.reuse, RZ, PT ;  /* 0x000000ff0400720c */ /* 0x040fe40003f25070 */
[----:B------:R-:W-:Y:S02]  /*4440*/  ISETP.NE.U32.AND P0, PT, R4, RZ, PT ;  /* 0x000000ff0400720c */ /* 0x000fe40003f05070 */
[C---:B------:R-:W-:Y:S02]  /*4450*/  ISETP.NE.AND.EX P1, PT, R5.reuse, RZ, PT, P1 ;  /* 0x000000ff0500720c */ /* 0x040fe40003f25310 */
[----:B------:R-:W-:Y:S01]  /*4460*/  ISETP.NE.AND.EX P0, PT, R5, RZ, PT, P0 ;  /* 0x000000ff0500720c */ /* 0x000fe20003f05300 */
[----:B------:R-:W4:Y:S01]  /*4470*/  @!UP2 LDCU UR5, c[0x0][0xb0c] ;  /* 0x00016180ff05a7ac */ /* 0x000f220008000800 */
[----:B------:R-:W-:Y:S01]  /*4480*/  SHF.L.U32 R6, R15, 0x1f, RZ ;  /* 0x0000001f0f067819 */ /* 0x000fe200000006ff */
[----:B---3--:R-:W-:Y:S07]  /*4490*/  UIMAD.WIDE.U32 UR8, UR13, UR20, URZ ;  /* 0x000000140d0872a5 */ /* 0x008fee000f8e00ff */
[----:B------:R-:W-:Y:S01]  /*44a0*/  @!UP2 UMOV UR4, UR9 ;  /* 0x000000090004ac82 */ /* 0x000fe20008000000 */
[----:B----4-:R-:W-:Y:S02]  /*44b0*/  @!UP2 UISETP.NE.AND UP0, UPT, UR5, 0x1, UPT ;  /* 0x000000010500a88c */ /* 0x010fe4000bf05270 */
[----:B------:R-:W-:Y:S02]  /*44c0*/  @!UP2 USHF.R.U32.HI UR4, URZ, UR21, UR4 ;  /* 0x00000015ff04a299 */ /* 0x000fe40008011604 */
[----:B------:R-:W-:Y:S02]  /*44d0*/  UIMAD.WIDE.U32 UR8, UR7, UR23, URZ ;  /* 0x00000017070872a5 */ /* 0x000fe4000f8e00ff */
[----:B------:R-:W-:Y:S02]  /*44e0*/  @!UP2 USEL UR10, UR13, UR4, !UP0 ;  /* 0x000000040d0aa287 */ /* 0x000fe4000c000000 */
[----:B------:R-:W-:Y:S03]  /*44f0*/  @!UP2 UISETP.NE.AND UP0, UPT, UR22, 0x1, UPT ;  /* 0x000000011600a88c */ /* 0x000fe6000bf05270 */
[----:B------:R-:W-:Y:S02]  /*4500*/  @!UP2 UMOV UR6, UR9 ;  /* 0x000000090006ac82 */ /* 0x000fe40008000000 */
[----:B------:R-:W3:Y:S02]  /*4510*/  @!UP2 LDCU UR4, c[0x0][0xb20] ;  /* 0x00016400ff04a7ac */ /* 0x000ee40008000800 */
[----:B---3--:R-:W-:Y:S04]  /*4520*/  @!UP2 USHF.R.U32.HI UR6, URZ, UR4, UR6 ;  /* 0x00000004ff06a299 */ /* 0x008fe80008011606 */
[----:B------:R-:W-:Y:S04]  /*4530*/  @!UP2 USEL UR6, UR7, UR6, !UP0 ;  /* 0x000000060706a287 */ /* 0x000fe8000c000000 */
[----:B------:R-:W-:Y:S02]  /*4540*/  @!UP2 UIADD3 UR4, UPT, UPT, -UR10, UR6, URZ ;  /* 0x000000060a04a290 */ /* 0x000fe4000fffe1ff */
[----:B------:R-:W-:Y:S02]  /*4550*/  @!UP2 UIADD3 UR6, UPT, UPT, UR10, -UR6, URZ ;  /* 0x800000060a06a290 */ /* 0x000fe4000fffe0ff */
[----:B------:R-:W-:Y:S02]  /*4560*/  @!UP2 UIMAD UR13, UR4, UR5, UR13 ;  /* 0x00000005040da2a4 */ /* 0x000fe4000f8e020d */
[----:B------:R-:W-:Y:S01]  /*4570*/  @!UP2 UIMAD UR7, UR6, UR22, UR7 ;  /* 0x000000160607a2a4 */ /* 0x000fe2000f8e0207 */
[----:B------:R-:W-:Y:S11]  /*4580*/  BRA.U UP3, `(.L_x_77) ;  /* 0x0000000103107547 */ /* 0x000ff6000b800000 */
[----:B------:R-:W-:Y:S04]  /*4590*/  MOV R8, UR34 ;  /* 0x0000002200087c02 */ /* 0x000fe80008000f00 */
[----:B------:R-:W-:Y:S04]  /*45a0*/  SHF.L.U32 R8, R8, 0x1f, RZ ;  /* 0x0000001f08087819 */ /* 0x000fe800000006ff */
[----:B------:R-:W3:Y:S02]  /*45b0*/  SYNCS.PHASECHK.TRANS64.TRYWAIT P2, [UR17+0x58], R8 ;  /* 0x00005808ff0075a7 */ /* 0x000ee40008041111 */
[----:B---3--:R-:W-:Y:S05]  /*45c0*/  @!P2 BRA `(.L_x_78) ;  /* 0x00000028003ca947 */ /* 0x008fea0003800000 */
.L_x_77:
[----:B------:R-:W-:Y:S05]  /*45d0*/  @!P1 BRA `(.L_x_79) ;  /* 0x0000000000309947 */ /* 0x000fea0003800000 */
[----:B------:R-:W-:Y:S01]  /*45e0*/  ISETP.NE.U32.AND P1, PT, R2, RZ, PT ;  /* 0x000000ff0200720c */ /* 0x000fe20003f25070 */
[----:B------:R-:W3:Y:S01]  /*45f0*/  LDCU.64 UR4, c[0x0][0x358] ;  /* 0x00006b00ff0477ac */ /* 0x000ee20008000a00 */
[----:B------:R-:W-:Y:S02]  /*4600*/  IMAD.MOV.U32 R79, RZ, RZ, 0x1 ;  /* 0x00000001ff4f7424 */ /* 0x000fe400078e00ff */
[----:B------:R-:W-:Y:S11]  /*4610*/  ISETP.NE.AND.EX P1, PT, R3, RZ, PT, P1 ;  /* 0x000000ff0300720c */ /* 0x000ff60003f25310 */
[----:B------:R-:W-:Y:S02]  /*4620*/  @!UPT UIADD3 URZ, UPT, UPT, URZ, URZ, URZ ;  /* 0x000000fffffff290 */ /* 0x000fe4000fffe0ff */
[----:B-1----:R-:W1:Y:S01]  /*4630*/  @P1 LDC.64 R8, c[0x0][0x888] ;  /* 0x00022200ff081b82 */ /* 0x002e620000000a00 */
[----:B------:R-:W-:Y:S04]  /*4640*/  @P1 IMAD R0, R4, UR36, RZ ;  /* 0x0000002404001c24 */ /* 0x000fe8000f8e02ff */
[----:B-1----:R-:W-:Y:S04]  /*4650*/  @P1 IMAD.WIDE R8, R0, 0x4, R8 ;  /* 0x0000000400081825 */ /* 0x002fe800078e0208 */
[----:B------:R-:W-:Y:S01]  /*4660*/  HFMA2 R0, -RZ, RZ, 0, 5.9604644775390625e-08 ;  /* 0x00000001ff007431 */ /* 0x000fe200000001ff */
[----:B---3-5:R3:W5:Y:S04]  /*4670*/  @P1 LDG.E R39, desc[UR4][R8.64] ;  /* 0x0000000408271981 */ /* 0x028768000c1e1900 */
[----:B------:R-:W-:Y:S01]  /*4680*/  @!P1 PRMT R79, R0, 0x7610, R79 ;  /* 0x00007610004f9816 */ /* 0x000fe2000000004f */
[----:B---3--:R-:W4:Y:S06]  /*4690*/  @!P1 LDC R39, c[0x0][0x880] ;  /* 0x00022000ff279b82 */ /* 0x008f2c0000000800 */
.L_x_79:
[----:B----45:R-:W-:Y:S01]  /*46a0*/  @!P0 FSETP.EQ.AND P1, PT, R39, RZ, PT ;  /* 0x000000ff2700820b */ /* 0x030fe20003f22000 */
[----:B------:R-:W-:Y:S01]  /*46b0*/  @!UPT UIADD3 URZ, UPT, UPT, URZ, URZ, URZ ;  /* 0x000000fffffff290 */ /* 0x000fe2000fffe0ff */
[----:B------:R-:W-:Y:S11]  /*46c0*/  @!P0 BRA `(.L_x_80) ;  /* 0x0000000000188947 */ /* 0x000ff60003800000 */
[----:B------:R-:W-:Y:S02]  /*46d0*/  LOP3.LUT P0, RZ, R79, 0xff, RZ, 0xc0, !PT ;  /* 0x000000ff4fff7812 */ /* 0x000fe4000780c0ff */
[----:B------:R-:W-:Y:S04]  /*46e0*/  ISETP.NE.U32.AND P1, PT, R2, RZ, PT ;  /* 0x000000ff0200720c */ /* 0x000fe80003f25070 */
[----:B------:R-:W-:Y:S04]  /*46f0*/  ISETP.NE.AND.EX P1, PT, R3, RZ, PT, P1 ;  /* 0x000000ff0300720c */ /* 0x000fe80003f25310 */
[----:B------:R-:W-:Y:S03]  /*4700*/  PLOP3.LUT P1, PT, P1, PT, PT, 0x8, 0x80 ;  /* 0x000000000080781c */ /* 0x000fe60000f2e170 */
[----:B------:R-:W-:Y:S11]  /*4710*/  @P0 FSETP.EQ.AND P1, PT, R39, RZ, PT ;  /* 0x000000ff2700020b */ /* 0x000ff60003f22000 */
[----:B------:R-:W-:Y:S02]  /*4720*/  @!UPT UIADD3 URZ, UPT, UPT, URZ, URZ, URZ ;  /* 0x000000fffffff290 */ /* 0x000fe4000fffe0ff */
.L_x_80:
[----:B------:R-:W3:Y:S01]  /*4730*/  SYNCS.PHASECHK.TRANS64.TRYWAIT P0, [UR17+0x48], R6 ;  /* 0x00004806ff0075a7 */ /* 0x000ee20008001111 */
[----:B------:R-:W-:Y:S02]  /*4740*/  ELECT P2, URZ, PT ;  /* 0x0000000000ff782f */ /* 0x000fe40003840000 */
[----:B------:R-:W-:Y:S01]  /*4750*/  IADD3 R14, PT, PT, R14, 0x1, RZ ;  /* 0x000000010e0e7810 */ /* 0x000fe20007ffe0ff */
[----:B---3--:R-:W-:Y:S10]  /*4760*/  @!P0 BRA `(.L_x_81) ;  /* 0x0000002400ec8947 */ /* 0x008ff40003800000 */
.L_x_132:
[----:B------:R-:W-:Y:S01]  /*4770*/  PLOP3.LUT P1, PT, P1, P2, PT, 0xf2, 0x2f ;  /* 0x00000000002f781c */ /* 0x000fe20000f25e72 */
[----:B------:R-:W-:Y:S01]  /*4780*/  UMOV UR18, 0x0 ;  /* 0x0000000000127882 */ /* 0x000fe20000000000 */
[----:B------:R-:W-:Y:S01]  /*4790*/  UMOV UR19, 0x10000000 ;  /* 0x1000000000137882 */ /* 0x000fe20000000000 */
[----:B------:R-:W-:Y:S01]  /*47a0*/  UMOV UR12, UR36 ;  /* 0x00000024000c7c82 */ /* 0x000fe20008000000 */
[----:B------:R-:W-:Y:S01]  /*47b0*/  LOP3.LUT R15, R15, 0x1, RZ, 0x3c, !PT ;  /* 0x000000010f0f7812 */ /* 0x000fe200078e3cff */
[----:B------:R-:W-:Y:S01]  /*47c0*/  UPLOP3.LUT UP3, UPT, UPT, UPT, UPT, 0x80, 0x8 ;  /* 0x000000000008789c */ /* 0x000fe20003f6f070 */
[----:B------:R-:W-:Y:S07]  /*47d0*/  UMOV UR36, UR24 ;  /* 0x0000001800247c82 */ /* 0x000fee0008000000 */
[----:B-1----:R-:W-:Y:S01]  /*47e0*/  @!P1 IADD3 R6, P0, PT, R16, 0x580, RZ ;  /* 0x0000058010069810 */ /* 0x002fe20007f1e0ff */
[----:B------:R-:W-:Y:S03]  /*47f0*/  VOTEU.ALL UP0, P1 ;  /* 0x0000000000ff7886 */ /* 0x000fe60000800000 */
[----:B------:R-:W-:Y:S01]  /*4800*/  @!P1 R2UR UR5, R6 ;  /* 0x00000000060592ca */ /* 0x000fe200000e0000 */
[----:B------:R-:W-:Y:S01]  /*4810*/  @!P1 IMAD.X R0, RZ, RZ, R17, P0 ;  /* 0x000000ffff009224 */ /* 0x000fe200000e0611 */
[----:B------:R-:W-:Y:S01]  /*4820*/  @!UP0 USHF.L.U32 UR10, UR45, 0x6, URZ ;  /* 0x000000062d0a8899 */ /* 0x000fe200080006ff */
[----:B------:R-:W-:Y:S01]  /*4830*/  ISETP.NE.AND P0, PT, R14, 0x2, PT ;  /* 0x000000020e00780c */ /* 0x000fe20003f05270 */
[----:B------:R-:W-:Y:S02]  /*4840*/  @!UP0 USHF.L.U32 UR11, UR46, 0x6, URZ ;  /* 0x000000062e0b8899 */ /* 0x000fe400080006ff */
[----:B------:R-:W-:Y:S01]  /*4850*/  @!P1 R2UR UR4, R0 ;  /* 0x00000000000492ca */ /* 0x000fe200000e0000 */
[----:B------:R-:W-:Y:S01]  /*4860*/  @!UP0 UIADD3 UR8, UPT, UPT, UR17, 0x200, URZ ;  /* 0x0000020011088890 */ /* 0x000fe2000fffe0ff */
[----:B------:R-:W-:Y:S01]  /*4870*/  SEL R0, RZ, 0x1, P0 ;  /* 0x00000001ff007807 */ /* 0x000fe20000000000 */
[----:B------:R-:W-:Y:S01]  /*4880*/  @!UP0 UIADD3 UR9, UPT, UPT, UR17, 0x40, URZ ;  /* 0x0000004011098890 */ /* 0x000fe2000fffe0ff */
[----:B------:R-:W-:Y:S01]  /*4890*/  SEL R14, R14, RZ, P0 ;  /* 0x000000ff0e0e7207 */ /* 0x000fe20000000000 */
[----:B------:R-:W-:Y:S01]  /*48a0*/  VOTEU.ALL UP0, P1 ;  /* 0x0000000000ff7886 */ /* 0x000fe20000800000 */
[----:B------:R-:W-:Y:S01]  /*48b0*/  LOP3.LUT R13, R13, R0, RZ, 0x3c, !PT ;  /* 0x000000000d0d7212 */ /* 0x000fe200078e3cff */
[----:B------:R-:W-:Y:S01]  /*48c0*/  IMAD.U32 R8, RZ, RZ, UR5 ;  /* 0x00000005ff087e24 */ /* 0x000fe2000f8e00ff */
[----:B------:R-:W-:Y:S02]  /*48d0*/  UIADD3 UR45, UPT, UPT, UR7, UR60, URZ ;  /* 0x0000003c072d7290 */ /* 0x000fe4000fffe0ff */
[----:B------:R-:W-:Y:S03]  /*48e0*/  UIADD3 UR46, UPT, UPT, UR13, UR57, URZ ;  /* 0x000000390d2e7290 */ /* 0x000fe6000fffe0ff */
[----:B------:R-:W-:Y:S01]  /*48f0*/  IMAD.U32 R9, RZ, RZ, UR4 ;  /* 0x00000004ff097e24 */ /* 0x000fe2000f8e00ff */
[----:B------:R-:W-:Y:S04]  /*4900*/  @!P1 R2UR UR4, R8 ;  /* 0x00000000080492ca */ /* 0x000fe800000e0000 */
[----:B------:R-:W-:Y:S11]  /*4910*/  @!P1 R2UR UR5, R9 ;  /* 0x00000000090592ca */ /* 0x000ff600000e0000 */
[----:B------:R-:W-:Y:S02]  /*4920*/  @!UPT UIADD3 URZ, UPT, UPT, URZ, URZ, URZ ;  /* 0x000000fffffff290 */ /* 0x000fe4000fffe0ff */
[----:B------:R3:W-:Y:S01]  /*4930*/  @!UP0 UTMALDG.3D [UR8], [UR4], desc[UR18] ;  /* 0x00001208040085b4 */ /* 0x0007e20008011000 */
[----:B------:R3:W-:Y:S01]  /*4940*/  @!P1 SYNCS.ARRIVE.TRANS64.RED.A0TR RZ, [UR17+0x40], R7 ;  /* 0x00004007ffff99a7 */ /* 0x0007e20008300411 */
[----:B------:R-:W-:Y:S01]  /*4950*/  SYNCS.ARRIVE.TRANS64.RED.A1T0 RZ, [UR48], RZ ;  /* 0x000000ffffff79a7 */ /* 0x000fe20008100430 */
[----:B------:R-:W-:Y:S05]  /*4960*/  BRA.U UP1, `(.L_x_82) ;  /* 0xfffffff5018c7547 */ /* 0x000fea000b83ffff */
[----:B------:R-:W-:Y:S07]  /*4970*/  MOV R0, UR17 ;  /* 0x0000001100007c02 */ /* 0x000fee0008000f00 */
.L_x_83:
[----:B-1----:R-:W-:-:S04]  /*4980*/  SHF.L.U32 R2, R15, 0x1f, RZ ;  /* 0x0000001f0f027819 */ /* 0x002fc800000006ff */
[----:B------:R1:W4:Y:S03]  /*4990*/  SYNCS.PHASECHK.TRANS64.TRYWAIT P0, [R0+URZ+0x48], R2 ;  /* 0x00004802000075a7 */ /* 0x00032600080011ff */
[----:B----4-:R-:W-:Y:S05]  /*49a0*/  @!P0 NANOSLEEP.SYNCS 0x989680 ;  /* 0x009896800000895d */ /* 0x010fea0003900000 */
[----:B------:R-:W4:Y:S02]  /*49b0*/  @!P0 SYNCS.PHASECHK.TRANS64 P0, [R0+URZ+0x48], R2 ;  /* 0x00004802000085a7 */ /* 0x000f2400080010ff */
[----:B--234-:R-:W-:Y:S05]  /*49c0*/  @P0 EXIT ;  /* 0x000000000000094d */ /* 0x01cfea0003800000 */
[----:B------:R-:W-:Y:S05]  /*49d0*/  BRA `(.L_x_83) ;  /* 0xfffffffc00e87947 */ /* 0x000fea000383ffff */
.L_x_74:
[----:B------:R-:W-:-:S06]  /*49e0*/  UISETP.GE.AND UP0, UPT, UR22, 0x4, UPT ;  /* 0x000000041600788c */ /* 0x000fcc000bf06270 */
[----:B------:R-:W-:-:S13]  /*49f0*/  PLOP3.LUT P0, PT, PT, PT, UP0, 0x80, 0x8 ;  /* 0x000000000008781c */ /* 0x000fda0003f0f008 */
[----:B-1----:R-:W-:Y:S05]  /*4a00*/  @!P0 EXIT ;  /* 0x000000000000894d */ /* 0x002fea0003800000 */
[----:B------:R-:W-:Y:S01]  /*4a10*/  BAR.SYNC.DEFER_BLOCKING 0x6, 0xa0 ;  /* 0x0182800000007b1d */ /* 0x000fe20000010000 */
[C---:B------:R-:W-:Y:S02]  /*4a20*/  IMAD.SHL.U32 R7, R76.reuse, 0x40, RZ ;  /* 0x000000404c077824 */ /* 0x040fe400078e00ff */
[----:B------:R-:W-:Y:S02]  /*4a30*/  HFMA2 R81, -RZ, RZ, 0, 0 ;  /* 0x00000000ff517431 */ /* 0x000fe400000001ff */
[C---:B------:R-:W-:Y:S01]  /*4a40*/  IMAD.SHL.U32 R4, R76.reuse, 0x20, RZ ;  /* 0x000000204c047824 */ /* 0x040fe200078e00ff */
[----:B------:R-:W-:Y:S01]  /*4a50*/  CS2R R82, SRZ ;  /* 0x0000000000527805 */ /* 0x000fe2000001ff00 */
[----:B------:R-:W-:Y:S01]  /*4a60*/  IMAD.SHL.U32 R6, R76, 0x2, RZ ;  /* 0x000000024c067824 */ /* 0x000fe200078e00ff */
[----:B------:R-:W-:Y:S01]  /*4a70*/  UMOV UR44, 0x400 ;  /* 0x00000400002c7882 */ /* 0x000fe20000000000 */
[----:B------:R-:W-:Y:S01]  /*4a80*/  LOP3.LUT R5, R7, 0x180, RZ, 0xc0, !PT ;  /* 0x0000018007057812 */ /* 0x000fe200078ec0ff */
[----:B------:R-:W-:Y:S01]  /*4a90*/  ULEA UR44, UR48, UR44, 0x18 ;  /* 0x0000002c302c7291 */ /* 0x000fe2000f8ec0ff */
[----:B------:R-:W-:Y:S01]  /*4aa0*/  LOP3.LUT R4, R4, 0xc00, RZ, 0xc0, !PT ;  /* 0x00000c0004047812 */ /* 0x000fe200078ec0ff */
[----:B------:R-:W1:Y:S01]  /*4ab0*/  LDC.64 R72, c[0x0][0x888] ;  /* 0x00022200ff487b82 */ /* 0x000e620000000a00 */
[----:B------:R-:W-:Y:S01]  /*4ac0*/  LOP3.LUT R6, R5, 0x20, R6, 0xf8, !PT ;  /* 0x0000002005067812 */ /* 0x000fe200078ef806 */
[----:B------:R-:W-:Y:S01]  /*4ad0*/  IMAD.SHL.U32 R5, R76, 0x8, RZ ;  /* 0x000000084c057824 */ /* 0x000fe200078e00ff */
[----:B------:R-:W-:Y:S01]  /*4ae0*/  LOP3.LUT R4, R4, 0x40, R7, 0xf8, !PT ;  /* 0x0000004004047812 */ /* 0x000fe200078ef807 */
[----:B------:R-:W-:Y:S01]  /*4af0*/  IMAD.U32 R37, R76, 0x10000, RZ ;  /* 0x000100004c257824 */ /* 0x000fe200078e00ff */
[----:B------:R-:W-:Y:S01]  /*4b00*/  UIADD3 UR4, UPT, UPT, UR44, 0x1200, URZ ;  /* 0x000012002c047890 */ /* 0x000fe2000fffe0ff */
[----:B------:R-:W-:Y:S01]  /*4b10*/  IMAD.MOV.U32 R36, RZ, RZ, RZ ;  /* 0x000000ffff247224 */ /* 0x000fe200078e00ff */
[----:B------:R-:W-:Y:S01]  /*4b20*/  LOP3.LUT R5, R6, 0x30, R5, 0x78, !PT ;  /* 0x0000003006057812 */ /* 0x000fe200078e7805 */
[----:B------:R-:W2:Y:S01]  /*4b30*/  LDC.64 R74, c[0x0][0x890] ;  /* 0x00022400ff4a7b82 */ /* 0x000ea20000000a00 */
[----:B------:R-:W-:Y:S01]  /*4b40*/  LOP3.LUT R4, R4, 0x200, R7, 0xf8, !PT ;  /* 0x0000020004047812 */ /* 0x000fe200078ef807 */
[----:B------:R-:W-:Y:S01]  /*4b50*/  IMAD.MOV.U32 R84, RZ, RZ, RZ ;  /* 0x000000ffff547224 */ /* 0x000fe200078e00ff */
[----:B------:R-:W-:Y:S01]  /*4b60*/  LOP3.LUT R37, R37, 0x600000, RZ, 0xc0, !PT ;  /* 0x0060000025257812 */ /* 0x000fe200078ec0ff */
[----:B------:R-:W-:Y:S01]  /*4b70*/  IMAD.U32 R85, RZ, RZ, UR4 ;  /* 0x00000004ff557e24 */ /* 0x000fe2000f8e00ff */
[----:B------:R-:W-:Y:S01]  /*4b80*/  LOP3.LUT R78, R4, R5, RZ, 0xfc, !PT ;  /* 0x00000005044e7212 */ /* 0x000fe200078efcff */
[----:B------:R-:W3:Y:S01]  /*4b90*/  LDS R0, [UR44+0x110] ;  /* 0x0001102cff007984 */ /* 0x000ee20008000800 */
[----:B------:R-:W-:Y:S01]  /*4ba0*/  IMAD.SHL.U32 R4, R76, 0x10, RZ ;  /* 0x000000104c047824 */ /* 0x000fe200078e00ff */
[----:B------:R-:W4:Y:S01]  /*4bb0*/  LDC.64 R70, c[0x0][0x8b0] ;  /* 0x00022c00ff467b82 */ /* 0x000f220000000a00 */
[----:B------:R-:W-:Y:S01]  /*4bc0*/  IADD3 R77, PT, PT, R78, UR44, RZ ;  /* 0x0000002c4e4d7c10 */ /* 0x000fe2000fffe0ff */
[----:B------:R-:W1:Y:S02]  /*4bd0*/  LDCU UR50, c[0x0][0x370] ;  /* 0x00006e00ff3277ac */ /* 0x000e640008000800 */
[----:B------:R-:W-:Y:S01]  /*4be0*/  LOP3.LUT R4, R4, 0x20, RZ, 0xc0, !PT ;  /* 0x0000002004047812 */ /* 0x000fe200078ec0ff */
[----:B------:R-:W1:Y:S03]  /*4bf0*/  LDCU.64 UR62, c[0x0][0x348] ;  /* 0x00006900ff3e77ac */ /* 0x000e660008000a00 */
[----:B------:R-:W1:Y:S01]  /*4c00*/  LDC.64 R68, c[0x0][0x8a8] ;  /* 0x00022a00ff447b82 */ /* 0x000e620000000a00 */
[----:B------:R-:W-:Y:S01]  /*4c10*/  IADD3 R77, PT, PT, -R4, 0x200, R77 ;  /* 0x00000200044d7810 */ /* 0x000fe20007ffe14d */
[----:B------:R-:W1:Y:S01]  /*4c20*/  LDCU UR41, c[0x0][0xb0c] ;  /* 0x00016180ff2977ac */ /* 0x000e620008000800 */
[----:B------:R-:W1:Y:S01]  /*4c30*/  LDCU UR39, c[0x0][0xb30] ;  /* 0x00016600ff2777ac */ /* 0x000e620008000800 */
[----:B------:R-:W1:Y:S01]  /*4c40*/  LDCU.64 UR58, c[0x0][0x888] ;  /* 0x00011100ff3a77ac */ /* 0x000e620008000a00 */
[----:B------:R-:W1:Y:S01]  /*4c50*/  LDCU.64 UR42, c[0x0][0xb28] ;  /* 0x00016500ff2a77ac */ /* 0x000e620008000a00 */
[----:B------:R-:W1:Y:S01]  /*4c60*/  LDCU.128 UR52, c[0x0][0xb10] ;  /* 0x00016200ff3477ac */ /* 0x000e620008000c00 */
[----:B------:R-:W1:Y:S01]  /*4c70*/  LDCU UR49, c[0x0][0x374] ;  /* 0x00006e80ff3177ac */ /* 0x000e620008000800 */
[----:B------:R-:W-:Y:S01]  /*4c80*/  UIADD3 UR56, UPT, UPT, UR44, 0x200, URZ ;  /* 0x000002002c387890 */ /* 0x000fe2000fffe0ff */
[----:B---3--:R-:W-:-:S11]  /*4c90*/  IMAD.IADD R37, R0, 0x1, R37 ;  /* 0x0000000100257824 */ /* 0x008fd600078e0225 */
.L_x_101:
[----:B------:R-:W-:Y:S02]  /*4ca0*/  LEA R3, R81, UR44, 0x3 ;  /* 0x0000002c51037c11 */ /* 0x000fe4000f8e18ff */
[----:B------:R-:W-:Y:S02]  /*4cb0*/  SHF.L.U32 R0, R83, 0x1f, RZ ;  /* 0x0000001f53007819 */ /* 0x000fe400000006ff */
[----:B-1----:R-:W-:Y:S02]  /*4cc0*/  LEA R4, R81, UR44, 0x4 ;  /* 0x0000002c51047c11 */ /* 0x002fe4000f8e20ff */
[----:B------:R-:W3:Y:S02]  /*4cd0*/  SYNCS.PHASECHK.TRANS64.TRYWAIT P0, [R3+URZ+0x60], R0 ;  /* 0x00006000030075a7 */ /* 0x000ee400080011ff */
[----:B--23--:R-:W-:Y:S05]  /*4ce0*/  @!P0 BRA `(.L_x_84) ;  /* 0x0000002000a48947 */ /* 0x00cfea0003800000 */
.L_x_133:
[----:B------:R-:W1:Y:S01]  /*4cf0*/  LDS.128 R4, [R4+0xf0] ;  /* 0x0000f00004047984 */ /* 0x000e620000000c00 */
[----:B------:R-:W-:Y:S01]  /*4d00*/  UISETP.GE.AND UP0, UPT, UR40, 0x1, UPT ;  /* 0x000000012800788c */ /* 0x000fe2000bf06270 */
[----:B------:R-:W-:Y:S01]  /*4d10*/  @!PT LDS RZ, [RZ] ;  /* 0x00000000fffff984 */ /* 0x000fe20000000800 */
[----:B------:R-:W-:Y:S01]  /*4d20*/  @!PT LDS RZ, [RZ] ;  /* 0x00000000fffff984 */ /* 0x000fe20000000800 */
[----:B------:R-:W-:Y:S01]  /*4d30*/  @!PT LDS RZ, [RZ] ;  /* 0x00000000fffff984 */ /* 0x000fe20000000800 */
[----:B------:R-:W-:Y:S01]  /*4d40*/  @!PT LDS RZ, [RZ] ;  /* 0x00000000fffff984 */ /* 0x000fe20000000800 */
[----:B------:R2:W-:Y:S06]  /*4d50*/  MEMBAR.ALL.CTA ;  /* 0x0000000000007992 */ /* 0x0005ec0000008000 */
[----:B--2---:R-:W2:Y:S01]  /*4d60*/  FENCE.VIEW.ASYNC.S ;  /* 0x00000000000073c6 */ /* 0x004ea20000000000 */
[----:B-1----:R-:W-:Y:S11]  /*4d70*/  LOP3.LUT P0, RZ, R6, 0x1, RZ, 0xc0, !PT ;  /* 0x0000000106ff7812 */ /* 0x002ff6000780c0ff */
[----:B------:R-:W-:Y:S02]  /*4d80*/  @!UPT UIADD3 URZ, UPT, UPT, URZ, URZ, URZ ;  /* 0x000000fffffff290 */ /* 0x000fe4000fffe0ff */
[----:B--2---:R-:W-:Y:S01]  /*4d90*/  VOTEU.ANY UP1, P0 ;  /* 0x0000000000ff7886 */ /* 0x004fe20000020100 */
[----:B------:R-:W-:Y:S01]  /*4da0*/  PLOP3.LUT P0, PT, PT, PT, UP1, 0x80, 0x8 ;  /* 0x000000000008781c */ /* 0x000fe20003f0f018 */
[----:B------:R-:W-:Y:S11]  /*4db0*/  UP2UR UR47, UPR, URZ, 0x2 ;  /* 0x00000002ff2f7883 */ /* 0x000ff60008000000 */
[----:B------:R-:W-:Y:S01]  /*4dc0*/  @!UPT UIADD3 URZ, UPT, UPT, URZ, URZ, URZ ;  /* 0x000000fffffff290 */ /* 0x000fe2000fffe0ff */
        /* <DEDUP_REMOVED lines=13> */
[----:B------:R-:W2:Y:S01]  /*4ea0*/  LDCU UR12, c[0x0][0xb20] ;  /* 0x00016400ff0c77ac */ /* 0x000ea20008000800 */
[----:B------:R-:W-:Y:S02]  /*4eb0*/  UIMAD.WIDE.U32 UR4, UR49, UR55, URZ ;  /* 0x00000037310472a5 */ /* 0x000fe4000f8e00ff */
[----:B------:R-:W-:Y:S02]  /*4ec0*/  UIMAD.WIDE.U32 UR6, UR50, UR52, URZ ;  /* 0x00000034320672a5 */ /* 0x000fe4000f8e00ff */
[----:B------:R-:W-:Y:S02]  /*4ed0*/  UISETP.NE.AND UP0, UPT, UR54, 0x1, UPT ;  /* 0x000000013600788c */ /* 0x000fe4000bf05270 */
[----:B------:R-:W-:Y:S02]  /*4ee0*/  UIMAD.WIDE.U32 UR8, UR37, UR55, URZ ;  /* 0x00000037250872a5 */ /* 0x000fe4000f8e00ff */
[----:B------:R-:W-:Y:S02]  /*4ef0*/  UIMAD.WIDE.U32 UR10, UR38, UR52, URZ ;  /* 0x00000034260a72a5 */ /* 0x000fe4000f8e00ff */
[----:B------:R-:W-:Y:S02]  /*4f00*/  UISETP.NE.AND UP1, UPT, UR41, 0x1, UPT ;  /* 0x000000012900788c */ /* 0x000fe4000bf25270 */
[----:B------:R-:W-:Y:S01]  /*4f10*/  UISETP.NE.AND UP2, UPT, UR40, 0x1, UPT ;  /* 0x000000012800788c */ /* 0x000fe2000bf45270 */
[----:B------:R-:W-:Y:S02]  /*4f20*/  UMOV UR4, UR5 ;  /* 0x0000000500047c82 */ /* 0x000fe40008000000 */
[----:B--2---:R-:W-:Y:S03]  /*4f30*/  USHF.R.U32.HI UR5, URZ, UR12, UR4 ;  /* 0x0000000cff057299 */ /* 0x004fe60008011604 */
[----:B------:R-:W-:Y:S02]  /*4f40*/  UMOV UR4, UR7 ;  /* 0x0000000700047c82 */ /* 0x000fe40008000000 */
[----:B------:R-:W-:Y:S02]  /*4f50*/  USHF.R.U32.HI UR7, URZ, UR53, UR4 ;  /* 0x00000035ff077299 */ /* 0x000fe40008011604 */
[----:B------:R-:W-:Y:S02]  /*4f60*/  USEL UR4, UR49, UR5, !UP0 ;  /* 0x0000000531047287 */ /* 0x000fe4000c000000 */
[----:B------:R-:W-:Y:S01]  /*4f70*/  USEL UR7, UR50, UR7, !UP1 ;  /* 0x0000000732077287 */ /* 0x000fe2000c800000 */
[----:B------:R-:W-:Y:S01]  /*4f80*/  UMOV UR5, UR9 ;  /* 0x0000000900057c82 */ /* 0x000fe20008000000 */
[----:B------:R-:W-:Y:S02]  /*4f90*/  UIMAD.WIDE.U32 UR8, UR4, UR42, URZ ;  /* 0x0000002a040872a5 */ /* 0x000fe4000f8e00ff */
[----:B------:R-:W-:Y:S03]  /*4fa0*/  USHF.R.U32.HI UR6, URZ, UR12, UR5 ;  /* 0x0000000cff067299 */ /* 0x000fe60008011605 */
[----:B------:R-:W-:Y:S01]  /*4fb0*/  UMOV UR5, UR11 ;  /* 0x0000000b00057c82 */ /* 0x000fe20008000000 */
[----:B------:R-:W-:Y:S02]  /*4fc0*/  UIMAD.WIDE.U32 UR10, UR7, UR42, URZ ;  /* 0x0000002a070a72a5 */ /* 0x000fe4000f8e00ff */
[----:B------:R-:W-:Y:S02]  /*4fd0*/  USHF.R.U32.HI UR12, URZ, UR53, UR5 ;  /* 0x00000035ff0c7299 */ /* 0x000fe40008011605 */
[----:B------:R-:W-:Y:S01]  /*4fe0*/  USEL UR6, UR37, UR6, !UP0 ;  /* 0x0000000625067287 */ /* 0x000fe2000c000000 */
[----:B------:R-:W-:Y:S02]  /*4ff0*/  UMOV UR5, UR9 ;  /* 0x0000000900057c82 */ /* 0x000fe40008000000 */
[----:B------:R-:W-:Y:S01]  /*5000*/  UMOV UR10, UR11 ;  /* 0x0000000b000a7c82 */ /* 0x000fe20008000000 */
[----:B------:R-:W-:Y:S02]  /*5010*/  @UP2 USHF.R.U32.HI UR4, URZ, UR43, UR5 ;  /* 0x0000002bff042299 */ /* 0x000fe40008011605 */
[----:B------:R-:W-:Y:S02]  /*5020*/  @UP2 USHF.R.U32.HI UR7, URZ, UR43, UR10 ;  /* 0x0000002bff072299 */ /* 0x000fe4000801160a */
[----:B------:R-:W-:Y:S02]  /*5030*/  UIMAD UR4, UR40, UR4, URZ ;  /* 0x00000004280472a4 */ /* 0x000fe4000f8e02ff */
[----:B------:R-:W-:Y:S02]  /*5040*/  UIMAD.WIDE.U32 UR10, UR6, UR42, URZ ;  /* 0x0000002a060a72a5 */ /* 0x000fe4000f8e00ff */
[----:B------:R-:W-:Y:S02]  /*5050*/  USEL UR5, UR38, UR12, !UP1 ;  /* 0x0000000c26057287 */ /* 0x000fe4000c800000 */
[----:B------:R-:W-:Y:S02]  /*5060*/  UIMAD UR8, UR40, UR7, URZ ;  /* 0x00000007280872a4 */ /* 0x000fe4000f8e02ff */
[----:B------:R-:W-:Y:S03]  /*5070*/  UISETP.GE.AND UP0, UPT, UR6, UR4, UPT ;  /* 0x000000040600728c */ /* 0x000fe6000bf06270 */
[----:B------:R-:W-:Y:S01]  /*5080*/  UMOV UR4, UR11 ;  /* 0x0000000b00047c82 */ /* 0x000fe20008000000 */
[----:B------:R-:W-:Y:S02]  /*5090*/  UISETP.GE.OR UP0, UPT, UR5, UR8, UP0 ;  /* 0x000000080500728c */ /* 0x000fe40008706670 */
[----:B------:R-:W-:Y:S02]  /*50a0*/  USHF.R.U32.HI UR4, URZ, UR43, UR4 ;  /* 0x0000002bff047299 */ /* 0x000fe40008011604 */
[----:B------:R-:W-:Y:S02]  /*50b0*/  UIMAD.WIDE.U32 UR8, UR5, UR42, URZ ;  /* 0x0000002a050872a5 */ /* 0x000fe4000f8e00ff */
[----:B------:R-:W-:Y:S02]  /*50c0*/  USEL UR11, UR6, UR4, !UP2 ;  /* 0x00000004060b7287 */ /* 0x000fe4000d000000 */
[----:B------:R-:W-:Y:S02]  /*50d0*/  UIADD3 UR8, UPT, UPT, -UR5, URZ, URZ ;  /* 0x000000ff05087290 */ /* 0x000fe4000fffe1ff */
[----:B------:R-:W-:Y:S01]  /*50e0*/  UIADD3 UR10, UPT, UPT, -UR11, URZ, URZ ;  /* 0x000000ff0b0a7290 */ /* 0x000fe2000fffe1ff */
[----:B------:R-:W-:Y:S01]  /*50f0*/  @!UP0 UMOV UR4, UR9 ;  /* 0x0000000900048c82 */ /* 0x000fe20008000000 */
[----:B------:R-:W-:Y:S02]  /*5100*/  UIADD3 UR9, UPT, UPT, -UR6, URZ, URZ ;  /* 0x000000ff06097290 */ /* 0x000fe4000fffe1ff */
[----:B------:R-:W-:Y:S02]  /*5110*/  @!UP0 USHF.R.U32.HI UR4, URZ, UR43, UR4 ;  /* 0x0000002bff048299 */ /* 0x000fe40008011604 */
[----:B------:R-:W-:Y:S02]  /*5120*/  UIMAD UR10, UR40, UR10, UR6 ;  /* 0x0000000a280a72a4 */ /* 0x000fe4000f8e0206 */
[----:B------:R-:W-:Y:S04]  /*5130*/  @!UP0 USEL UR4, UR5, UR4, !UP2 ;  /* 0x0000000405048287 */ /* 0x000fe8000d000000 */
[----:B------:R-:W-:Y:S02]  /*5140*/  @!UP0 UIMAD UR10, UR7, UR10, UR4 ;  /* 0x0000000a070a82a4 */ /* 0x000fe4000f8e0204 */
[----:B------:R-:W-:Y:S02]  /*5150*/  @!UP0 UIADD3 UR11, UPT, UPT, UR11, -UR4, URZ ;  /* 0x800000040b0b8290 */ /* 0x000fe4000fffe0ff */
[----:B------:R-:W-:Y:S02]  /*5160*/  UIMAD UR7, UR41, UR8, UR38 ;  /* 0x00000008290772a4 */ /* 0x000fe4000f8e0226 */
[----:B------:R-:W-:Y:S02]  /*5170*/  @!UP0 UIMAD UR6, UR11, UR40, UR5 ;  /* 0x000000280b0682a4 */ /* 0x000fe4000f8e0205 */
[----:B------:R-:W-:Y:S01]  /*5180*/  UIMAD UR4, UR54, UR9, UR37 ;  /* 0x00000009360472a4 */ /* 0x000fe2000f8e0225 */
[----:B------:R-:W-:Y:S02]  /*5190*/  @!UP0 UMOV UR5, UR10 ;  /* 0x0000000a00058c82 */ /* 0x000fe40008000000 */
[----:B------:R-:W-:Y:S02]  /*51a0*/  UIMAD UR38, UR5, UR41, UR7 ;  /* 0x00000029052672a4 */ /* 0x000fe4000f8e0207 */
[----:B------:R-:W-:Y:S11]  /*51b0*/  UIMAD UR37, UR6, UR54, UR4 ;  /* 0x00000036062572a4 */ /* 0x000ff6000f8e0204 */
[----:B------:R-:W-:Y:S01]  /*51c0*/  @!UPT UIADD3 URZ, UPT, UPT, URZ, URZ, URZ ;  /* 0x000000fffffff290 */ /* 0x000fe2000fffe0ff */
.L_x_85:
[----:B------:R-:W-:Y:S01]  /*51d0*/  UISETP.NE.AND UP0, UPT, UR39, 0x1, UPT ;  /* 0x000000012700788c */ /* 0x000fe2000bf05270 */
[----:B------:R-:W-:Y:S10]  /*51e0*/  IADD3 R81, PT, PT, R81, 0x1, RZ ;  /* 0x0000000151517810 */ /* 0x000ff40007ffe0ff */
[----:B------:R-:W2:Y:S01]  /*51f0*/  @!UP0 LDCU.128 UR12, c[0x0][0xb10] ;  /* 0x00016200ff0c87ac */ /* 0x000ea20008000c00 */
[----:B------:R-:W3:Y:S01]  /*5200*/  @!UP0 LDCU UR5, c[0x0][0xb0c] ;  /* 0x00016180ff0587ac */ /* 0x000ee20008000800 */
[----:B------:R-:W4:Y:S01]  /*5210*/  @!UP0 LDCU UR10, c[0x0][0xb20] ;  /* 0x00016400ff0a87ac */ /* 0x000f220008000800 */
[----:B--2---:R-:W-:Y:S02]  /*5220*/  UIMAD.WIDE.U32 UR8, UR38, UR12, URZ ;  /* 0x0000000c260872a5 */ /* 0x004fe4000f8e00ff */
[----:B------:R-:W-:Y:S02]  /*5230*/  UIMAD.WIDE.U32 UR6, UR37, UR15, URZ ;  /* 0x0000000f250672a5 */ /* 0x000fe4000f8e00ff */
[----:B------:R-:W-:Y:S03]  /*5240*/  @!UP0 UISETP.NE.AND UP1, UPT, UR14, 0x1, UPT ;  /* 0x000000010e00888c */ /* 0x000fe6000bf25270 */
[----:B------:R-:W-:Y:S01]  /*5250*/  @!UP0 UMOV UR4, UR9 ;  /* 0x0000000900048c82 */ /* 0x000fe20008000000 */
[----:B---3--:R-:W-:Y:S02]  /*5260*/  @!UP0 UISETP.NE.AND UP2, UPT, UR5, 0x1, UPT ;  /* 0x000000010500888c */ /* 0x008fe4000bf45270 */
[----:B------:R-:W-:Y:S01]  /*5270*/  @!UP0 USHF.R.U32.HI UR4, URZ, UR13, UR4 ;  /* 0x0000000dff048299 */ /* 0x000fe20008011604 */
[----:B------:R-:W-:Y:S02]  /*5280*/  @!UP0 UMOV UR6, UR7 ;  /* 0x0000000700068c82 */ /* 0x000fe40008000000 */
[----:B----4-:R-:W-:Y:S02]  /*5290*/  @!UP0 USHF.R.U32.HI UR6, URZ, UR10, UR6 ;  /* 0x0000000aff068299 */ /* 0x010fe40008011606 */
[----:B------:R-:W-:Y:S02]  /*52a0*/  @!UP0 USEL UR7, UR38, UR4, !UP2 ;  /* 0x0000000426078287 */ /* 0x000fe4000d000000 */
[----:B------:R-:W-:Y:S04]  /*52b0*/  @!UP0 USEL UR6, UR37, UR6, !UP1 ;  /* 0x0000000625068287 */ /* 0x000fe8000c800000 */
[----:B------:R-:W-:Y:S02]  /*52c0*/  @!UP0 UIADD3 UR4, UPT, UPT, -UR7, UR6, URZ ;  /* 0x0000000607048290 */ /* 0x000fe4000fffe1ff */
[----:B------:R-:W-:Y:S02]  /*52d0*/  @!UP0 UIADD3 UR6, UPT, UPT, UR7, -UR6, URZ ;  /* 0x8000000607068290 */ /* 0x000fe4000fffe0ff */
[----:B------:R-:W-:Y:S02]  /*52e0*/  @!UP0 UIMAD UR38, UR4, UR5, UR38 ;  /* 0x00000005042682a4 */ /* 0x000fe4000f8e0226 */
[----:B------:R-:W-:Y:S02]  /*52f0*/  @!UP0 UIMAD UR37, UR6, UR14, UR37 ;  /* 0x0000000e062582a4 */ /* 0x000fe4000f8e0225 */
[----:B------:R-:W-:Y:S09]  /*5300*/  ULOP3.LUT UP0, URZ, UR56, 0x1b0, URZ, 0xc0, !UPT ;  /* 0x000001b038ff7892 */ /* 0x000ff2000f80c0ff */
[----:B------:R-:W-:Y:S05]  /*5310*/  BRA.U !UP0, `(.L_x_86) ;  /* 0x0000000108407547 */ /* 0x000fea000b800000 */
[----:B------:R-:W2:Y:S01]  /*5320*/  LDCU.64 UR8, c[0x4][0x80] ;  /* 0x01001000ff0877ac */ /* 0x000ea20008000a00 */
[----:B------:R-:W-:Y:S01]  /*5330*/  MOV R3, 0x0 ;  /* 0x0000000000037802 */ /* 0x000fe20000000f00 */
[----:B------:R-:W-:Y:S02]  /*5340*/  HFMA2 R12, -RZ, RZ, 0, 5.9604644775390625e-08 ;  /* 0x00000001ff0c7431 */ /* 0x000fe400000001ff */
[----:B------:R-:W-:Y:S02]  /*5350*/  IMAD.MOV.U32 R8, RZ, RZ, 0x70 ;  /* 0x00000070ff087424 */ /* 0x000fe400078e00ff */
[----:B------:R-:W-:Y:S01]  /*5360*/  IMAD.MOV.U32 R13, RZ, RZ, RZ ;  /* 0x000000ffff0d7224 */ /* 0x000fe200078e00ff */
[----:B------:R-:W3:Y:S01]  /*5370*/  LDCU.64 UR6, c[0x4][0x88] ;  /* 0x01001100ff0677ac */ /* 0x000ee20008000a00 */
[----:B------:R-:W4:Y:S01]  /*5380*/  LDC.64 R2, c[0x4][R3] ;  /* 0x0100000003027b82 */ /* 0x000f220000000a00 */
[----:B------:R-:W1:Y:S01]  /*5390*/  LDCU.64 UR4, c[0x4][0x8] ;  /* 0x01000100ff0477ac */ /* 0x000e620008000a00 */
[----:B--2---:R-:W-:Y:S01]  /*53a0*/  MOV R5, UR9 ;  /* 0x0000000900057c02 */ /* 0x004fe20008000f00 */
[----:B------:R-:W-:Y:S01]  /*53b0*/  IMAD.U32 R4, RZ, RZ, UR8 ;  /* 0x00000008ff047e24 */ /* 0x000fe2000f8e00ff */
[----:B---3--:R-:W-:Y:S01]  /*53c0*/  MOV R7, UR7 ;  /* 0x0000000700077c02 */ /* 0x008fe20008000f00 */
[----:B------:R-:W-:Y:S01]  /*53d0*/  IMAD.U32 R6, RZ, RZ, UR6 ;  /* 0x00000006ff067e24 */ /* 0x000fe2000f8e00ff */
[----:B-1----:R-:W-:Y:S01]  /*53e0*/  MOV R11, UR5 ;  /* 0x00000005000b7c02 */ /* 0x002fe20008000f00 */
[----:B------:R-:W-:Y:S02]  /*53f0*/  IMAD.U32 R10, RZ, RZ, UR4 ;  /* 0x00000004ff0a7e24 */ /* 0x000fe4000f8e00ff */
[----:B------:R-:W-:Y:S07]  /*5400*/  LEPC R20, `(.L_x_86) ;  /* 0x000000001014794e */ /* 0x000fee0000000000 */
[----:B----45:R-:W-:Y:S05]  /*5410*/  CALL.ABS.NOINC R2 ;  /* 0x0000000002007343 */ /* 0x030fea0003c00000 */
.L_x_86:
[----:B------:R-:W-:Y:S01]  /*5420*/  LOP3.LUT P0, RZ, R85, 0x1b0, RZ, 0xc0, !PT ;  /* 0x000001b055ff7812 */ /* 0x000fe2000780c0ff */
[----:B------:R-:W-:Y:S11]  /*5430*/  BSSY.RECONVERGENT B6, `(.L_x_87) ;  /* 0x0000013000067945 */ /* 0x000ff60003800200 */
[----:B------:R-:W-:Y:S01]  /*5440*/  @!UPT UIADD3 URZ, UPT, UPT, URZ, URZ, URZ ;  /* 0x000000fffffff290 */ /* 0x000fe2000fffe0ff */
[----:B------:R-:W-:Y:S05]  /*5450*/  @!P0 BRA `(.L_x_88) ;  /* 0x0000000000408947 */ /* 0x000fea0003800000 */
        /* <DEDUP_REMOVED lines=16> */
.L_x_88:
[----:B------:R-:W-:Y:S05]  /*5560*/  BSYNC.RECONVERGENT B6 ;  /* 0x0000000000067941 */ /* 0x000fea0003800200 */
.L_x_87:
[----:B------:R-:W-:Y:S01]  /*5570*/  ISETP.NE.U32.AND P3, PT, R74, RZ, PT ;  /* 0x000000ff4a00720c */ /* 0x000fe20003f65070 */
[----:B------:R-:W-:Y:S01]  /*5580*/  UISETP.NE.AND UP1, UPT, UR61, URZ, UPT ;  /* 0x000000ff3d00728c */ /* 0x000fe2000bf25270 */
[----:B------:R-:W-:Y:S02]  /*5590*/  ISETP.NE.U32.AND P4, PT, R70, RZ, PT ;  /* 0x000000ff4600720c */ /* 0x000fe40003f85070 */
[----:B------:R-:W-:Y:S02]  /*55a0*/  ISETP.NE.AND.EX P3, PT, R75, RZ, PT, P3 ;  /* 0x000000ff4b00720c */ /* 0x000fe40003f65330 */
[----:B------:R-:W-:Y:S02]  /*55b0*/  PLOP3.LUT P1, PT, PT, PT, PT, 0x8, 0x80 ;  /* 0x000000000080781c */ /* 0x000fe40003f2e170 */
[----:B------:R-:W-:Y:S02]  /*55c0*/  PLOP3.LUT P0, PT, PT, PT, UP1, 0x80, 0x8 ;  /* 0x000000000008781c */ /* 0x000fe40003f0f018 */
[----:B------:R-:W-:Y:S02]  /*55d0*/  ISETP.NE.AND.EX P4, PT, R71, RZ, PT, P4 ;  /* 0x000000ff4700720c */ /* 0x000fe40003f85340 */
[----:B------:R-:W2:Y:S09]  /*55e0*/  @UP1 LDCU.64 UR4, c[0x0][0x888] ;  /* 0x00011100ff0417ac */ /* 0x000eb20008000a00 */
[----:B------:R-:W-:Y:S01]  /*55f0*/  @P0 PLOP3.LUT P1, PT, P3, PT, PT, 0x80, 0x8 ;  /* 0x000000000008081c */ /* 0x000fe20001f2f070 */
[----:B--2---:R-:W-:Y:S04]  /*5600*/  @UP1 UISETP.NE.U32.AND UP0, UPT, UR4, URZ, UPT ;  /* 0x000000ff0400128c */ /* 0x004fe8000bf05070 */
[----:B------:R-:W-:Y:S04]  /*5610*/  @UP1 UISETP.NE.AND.EX UP0, UPT, UR5, URZ, UPT, UP0 ;  /* 0x000000ff0500128c */ /* 0x000fe8000bf05300 */
[----:B------:R-:W-:Y:S01]  /*5620*/  @UP1 USEL UR4, URZ, 0xffffffff, UP0 ;  /* 0xffffffffff041887 */ /* 0x000fe20008000000 */
[----:B------:R-:W-:Y:S11]  /*5630*/  @!P3 BRA `(.L_x_89) ;  /* 0x000000000030b947 */ /* 0x000ff60003800000 */
[----:B------:R-:W-:Y:S01]  /*5640*/  ISETP.NE.U32.AND P2, PT, R72, RZ, PT ;  /* 0x000000ff4800720c */ /* 0x000fe20003f45070 */
[----:B------:R-:W2:Y:S01]  /*5650*/  LDCU.64 UR6, c[0x0][0x358] ;  /* 0x00006b00ff0677ac */ /* 0x000ea20008000a00 */
[----:B------:R-:W-:Y:S02]  /*5660*/  IMAD.MOV.U32 R79, RZ, RZ, 0x1 ;  /* 0x00000001ff4f7424 */ /* 0x000fe400078e00ff */
[----:B------:R-:W-:Y:S11]  /*5670*/  ISETP.NE.AND.EX P2, PT, R73, RZ, PT, P2 ;  /* 0x000000ff4900720c */ /* 0x000ff60003f45320 */
[----:B------:R-:W-:Y:S02]  /*5680*/  @!UPT UIADD3 URZ, UPT, UPT, URZ, URZ, URZ ;  /* 0x000000fffffff290 */ /* 0x000fe4000fffe0ff */
[----:B------:R-:W3:Y:S01]  /*5690*/  @P2 LDC.64 R2, c[0x0][0x888] ;  /* 0x00022200ff022b82 */ /* 0x000ee20000000a00 */
[----:B-1----:R-:W-:Y:S04]  /*56a0*/  @P2 IMAD R0, R74, UR36, RZ ;  /* 0x000000244a002c24 */ /* 0x002fe8000f8e02ff */
[----:B---3--:R-:W-:Y:S04]  /*56b0*/  @P2 IMAD.WIDE R2, R0, 0x4, R2 ;  /* 0x0000000400022825 */ /* 0x008fe800078e0202 */
[----:B------:R-:W-:Y:S01]  /*56c0*/  HFMA2 R0, -RZ, RZ, 0, 5.9604644775390625e-08 ;  /* 0x00000001ff007431 */ /* 0x000fe200000001ff */
[----:B--2--5:R2:W5:Y:S04]  /*56d0*/  @P2 LDG.E R39, desc[UR6][R2.64] ;  /* 0x0000000602272981 */ /* 0x024568000c1e1900 */
[----:B------:R-:W-:Y:S01]  /*56e0*/  @!P2 PRMT R79, R0, 0x7610, R79 ;  /* 0x00007610004fa816 */ /* 0x000fe2000000004f */
[----:B--2---:R-:W3:Y:S06]  /*56f0*/  @!P2 LDC R39, c[0x0][0x880] ;  /* 0x00022000ff27ab82 */ /* 0x004eec0000000800 */
.L_x_89:
[----:B------:R-:W-:Y:S05]  /*5700*/  @!P4 BRA `(.L_x_90) ;  /* 0x000000000024c947 */ /* 0x000fea0003800000 */
[----:B------:R-:W-:Y:S01]  /*5710*/  ISETP.NE.U32.AND P2, PT, R68, RZ, PT ;  /* 0x000000ff4400720c */ /* 0x000fe20003f45070 */
[----:B------:R-:W2:Y:S03]  /*5720*/  LDCU.64 UR6, c[0x0][0x358] ;  /* 0x00006b00ff0677ac */ /* 0x000ea60008000a00 */
[----:B------:R-:W-:Y:S11]  /*5730*/  ISETP.NE.AND.EX P2, PT, R69, RZ, PT, P2 ;  /* 0x000000ff4500720c */ /* 0x000ff60003f45320 */
[----:B------:R-:W-:Y:S02]  /*5740*/  @!UPT UIADD3 URZ, UPT, UPT, URZ, URZ, URZ ;  /* 0x000000fffffff290 */ /* 0x000fe4000fffe0ff */
[----:B------:R-:W4:Y:S01]  /*5750*/  @P2 LDC.64 R2, c[0x0][0x8a8] ;  /* 0x00022a00ff022b82 */ /* 0x000f220000000a00 */
[----:B-1----:R-:W-:Y:S04]  /*5760*/  @P2 IMAD R0, R70, UR36, RZ ;  /* 0x0000002446002c24 */ /* 0x002fe8000f8e02ff */
[----:B----4-:R-:W-:Y:S05]  /*5770*/  @P2 IMAD.WIDE R2, R0, 0x4, R2 ;  /* 0x0000000400022825 */ /* 0x010fea00078e0202 */
[----:B--2--5:R2:W5:Y:S02]  /*5780*/  @P2 LDG.E R38, desc[UR6][R2.64] ;  /* 0x0000000602262981 */ /* 0x024564000c1e1900 */
[----:B--2---:R-:W4:Y:S02]  /*5790*/  @!P2 LDC R38, c[0x0][0x8a0] ;  /* 0x00022800ff26ab82 */ /* 0x004f240000000800 */
.L_x_90:
[----:B---3-5:R-:W-:Y:S01]  /*57a0*/  @P0 FSETP.NEU.AND P4, PT, R39, RZ, PT ;  /* 0x000000ff2700020b */ /* 0x028fe20003f8d000 */
[----:B-1----:R-:W-:Y:S01]  /*57b0*/  IMAD.U32 R0, RZ, RZ, UR4 ;  /* 0x00000004ff007e24 */ /* 0x002fe2000f8e00ff */
[----:B------:R-:W-:Y:S01]  /*57c0*/  @P0 LOP3.LUT P2, RZ, R79, 0xff, RZ, 0xc0, !PT ;  /* 0x000000ff4fff0812 */ /* 0x000fe2000784c0ff */
[----:B------:R-:W-:Y:S01]  /*57d0*/  BSSY B1, `(.L_x_91) ;  /* 0x0000039000017945 */ /* 0x000fe20003800000 */
[----:B------:R-:W-:Y:S02]  /*57e0*/  @P0 SEL R2, RZ, 0xffffffff, P4 ;  /* 0xffffffffff020807 */ /* 0x000fe40002000000 */
[----:B------:R-:W-:Y:S02]  /*57f0*/  CS2R R66, SRZ ;  /* 0x0000000000427805 */ /* 0x000fe4000001ff00 */
[----:B------:R-:W-:Y:S02]  /*5800*/  LEA R22, R36, UR44, 0x3 ;  /* 0x0000002c24167c11 */ /* 0x000fe4000f8e18ff */
[----:B------:R-:W-:Y:S02]  /*5810*/  CS2R R64, SRZ ;  /* 0x0000000000407805 */ /* 0x000fe4000001ff00 */
[----:B------:R-:W-:Y:S02]  /*5820*/  @P1 SEL R2, R0, R2, !P2 ;  /* 0x0000000200021207 */ /* 0x000fe40005000000 */
[----:B------:R-:W-:Y:S02]  /*5830*/  CS2R R18, SRZ ;  /* 0x0000000000127805 */ /* 0x000fe4000001ff00 */
[----:B------:R-:W-:Y:S02]  /*5840*/  SHF.L.U32 R3, R84, 0x1f, RZ ;  /* 0x0000001f54037819 */ /* 0x000fe400000006ff */
[----:B------:R-:W-:Y:S02]  /*5850*/  CS2R R16, SRZ ;  /* 0x0000000000107805 */ /* 0x000fe4000001ff00 */
[----:B------:R-:W-:Y:S02]  /*5860*/  @P0 LOP3.LUT R2, R2, 0x1, RZ, 0xc0, !PT ;  /* 0x0000000102020812 */ /* 0x000fe400078ec0ff */
[----:B------:R-:W-:Y:S02]  /*5870*/  PLOP3.LUT P5, PT, PT, PT, PT, 0x8, 0x80 ;  /* 0x000000000080781c */ /* 0x000fe40003fae170 */
[----:B------:R-:W-:Y:S02]  /*5880*/  ISETP.NE.U32.OR P1, PT, R2, 0x1, !P0 ;  /* 0x000000010200780c */ /* 0x000fe40004725470 */
[----:B------:R-:W-:Y:S11]  /*5890*/  LEA.HI R2, R36, R36, RZ, 0x1 ;  /* 0x0000002424027211 */ /* 0x000ff600078f08ff */
[----:B------:R-:W-:Y:S04]  /*58a0*/  @P1 SHF.L.U32 R0, R82, 0x1f, RZ ;  /* 0x0000001f52001819 */ /* 0x000fe800000006ff */
[----:B------:R1:W2:Y:S01]  /*58b0*/  @P1 SYNCS.PHASECHK.TRANS64.TRYWAIT P0, [UR44+0x40], R0 ;  /* 0x00004000ff0015a7 */ /* 0x0002a2000800112c */
[----:B------:R3:W3:Y:S01]  /*58c0*/  SYNCS.PHASECHK.TRANS64.TRYWAIT P4, [R22+URZ+0x80], R3 ;  /* 0x00008003160075a7 */ /* 0x0006e200080811ff */
[C---:B-1----:R-:W-:Y:S01]  /*58d0*/  IMAD.SHL.U32 R0, R2.reuse, 0x20, RZ ;  /* 0x0000002002007824 */ /* 0x042fe200078e00ff */
[----:B------:R-:W-:Y:S04]  /*58e0*/  LOP3.LUT R2, R2, 0xffe, RZ, 0xc0, !PT ;  /* 0x00000ffe02027812 */ /* 0x000fe800078ec0ff */
[----:B------:R-:W-:Y:S01]  /*58f0*/  LOP3.LUT R0, R0, 0xffffffc0, RZ, 0xc0, !PT ;  /* 0xffffffc000007812 */ /* 0x000fe200078ec0ff */
[----:B------:R-:W-:Y:S04]  /*5900*/  IMAD.IADD R2, R36, 0x1, -R2 ;  /* 0x0000000124027824 */ /* 0x000fe800078e0a02 */
[----:B------:R-:W-:Y:S04]  /*5910*/  IMAD.IADD R0, R37, 0x1, R0 ;  /* 0x0000000125007824 */ /* 0x000fe800078e0200 */
[----:B------:R-:W-:Y:S01]  /*5920*/  IMAD R2, R2, 0x100000, R0 ;  /* 0x0010000002027824 */ /* 0x000fe200078e0200 */
[----:B--2---:R-:W-:Y:S01]  /*5930*/  @P1 PLOP3.LUT P5, PT, P0, PT, PT, 0x8, 0x80 ;  /* 0x000000000080181c */ /* 0x004fe200007ae170 */
[----:B------:R-:W-:Y:S01]  /*5940*/  @!UPT UIADD3 URZ, UPT, UPT, URZ, URZ, URZ ;  /* 0x000000fffffff290 */ /* 0x000fe2000fffe0ff */
[----:B---3--:R-:W-:Y:S11]  /*5950*/  @!P1 BRA `(.L_x_92) ;  /* 0x0000000000809947 */ /* 0x008ff60003800000 */
[----:B------:R-:W-:Y:S01]  /*5960*/  ISETP.NE.U32.AND P0, PT, RZ, UR58, PT ;  /* 0x0000003aff007c0c */ /* 0x000fe2000bf05070 */
[----:B------:R-:W-:Y:S01]  /*5970*/  BSSY B0, `(.L_x_93) ;  /* 0x0000012000007945 */ /* 0x000fe20003800000 */
[----:B------:R-:W-:Y:S02]  /*5980*/  FSETP.NEU.AND P2, PT, R39, RZ, PT ;  /* 0x000000ff2700720b */ /* 0x000fe40003f4d000 */
[----:B------:R-:W-:Y:S02]  /*5990*/  CS2R R18, SRZ ;  /* 0x0000000000127805 */ /* 0x000fe4000001ff00 */
[----:B------:R-:W-:Y:S02]  /*59a0*/  ISETP.NE.AND.EX P0, PT, RZ, UR59, PT, P0 ;  /* 0x0000003bff007c0c */ /* 0x000fe4000bf05300 */
[----:B------:R-:W-:Y:S02]  /*59b0*/  CS2R R16, SRZ ;  /* 0x0000000000107805 */ /* 0x000fe4000001ff00 */
[----:B------:R-:W-:Y:S02]  /*59c0*/  LOP3.LUT P1, RZ, R79, 0xff, RZ, 0xc0, !PT ;  /* 0x000000ff4fff7812 */ /* 0x000fe4000782c0ff */
[----:B------:R-:W-:Y:S02]  /*59d0*/  CS2R R66, SRZ ;  /* 0x0000000000427805 */ /* 0x000fe4000001ff00 */
[----:B------:R-:W-:Y:S02]  /*59e0*/  SEL R0, RZ, 0xffffffff, P2 ;  /* 0xffffffffff007807 */ /* 0x000fe40001000000 */
[----:B------:R-:W-:Y:S02]  /*59f0*/  CS2R R64, SRZ ;  /* 0x0000000000407805 */ /* 0x000fe4000001ff00 */
[----:B------:R-:W-:Y:S04]  /*5a00*/  SEL R4, RZ, 0xffffffff, P0 ;  /* 0xffffffffff047807 */ /* 0x000fe80000000000 */
[----:B------:R-:W-:Y:S04]  /*5a10*/  @P3 SEL R0, R4, R0, !P1 ;  /* 0x0000000004003207 */ /* 0x000fe80004800000 */
[----:B------:R-:W-:Y:S04]  /*5a20*/  LOP3.LUT R0, R0, 0x1, RZ, 0xc0, !PT ;  /* 0x0000000100007812 */ /* 0x000fe800078ec0ff */
[----:B------:R-:W-:Y:S01]  /*5a30*/  ISETP.NE.U32.AND P0, PT, R0, 0x1, PT ;  /* 0x000000010000780c */ /* 0x000fe20003f05070 */
[----:B------:R-:W-:Y:S01]  /*5a40*/  @!UPT UIADD3 URZ, UPT, UPT, URZ, URZ, URZ ;  /* 0x000000fffffff290 */ /* 0x000fe2000fffe0ff */
[----:B------:R-:W-:Y:S11]  /*5a50*/  @!P5 BRA `(.L_x_94) ;  /* 0x00000000000cd947 */ /* 0x000ff60003800000 */
[----:B------:R-:W-:Y:S04]  /*5a60*/  SHF.L.U32 R4, R82, 0x1f, RZ ;  /* 0x0000001f52047819 */ /* 0x000fe800000006ff */
[----:B------:R-:W1:Y:S02]  /*5a70*/  SYNCS.PHASECHK.TRANS64.TRYWAIT P1, [UR44+0x40], R4 ;  /* 0x00004004ff0075a7 */ /* 0x000e64000802112c */
[----:B-1----:R-:W-:Y:S05]  /*5a80*/  @!P1 BRA `(.L_x_95) ;  /* 0x0000001400509947 */ /* 0x002fea0003800000 */
.L_x_94:
[----:B------:R-:W-:Y:S05]  /*5a90*/  BSYNC B0 ;  /* 0x0000000000007941 */ /* 0x000fea0003800000 */
.L_x_93:
[----:B------:R2:W3:Y:S01]  /*5aa0*/  @P0 LDS.128 R16, [R78+UR44+0x200] ;  /* 0x0002002c4e100984 */ /* 0x0004e20008000c00 */
[----:B------:R-:W-:Y:S01]  /*5ab0*/  UIADD3 UR4, UPT, UPT, UR44, 0x48, URZ ;  /* 0x000000482c047890 */ /* 0x000fe2000fffe0ff */
[----:B------:R-:W-:Y:S02]  /*5ac0*/  LOP3.LUT R82, R82, 0x1, RZ, 0x3c, !PT ;  /* 0x0000000152527812 */ /* 0x000fe400078e3cff */
[----:B------:R2:W1:Y:S01]  /*5ad0*/  @P0 LDS.128 R64, [R77+0x10] ;  /* 0x000010004d400984 */ /* 0x0004620000000c00 */
[----:B------:R-:W-:Y:S01]  /*5ae0*/  UPRMT UR4, UR48, 0x654, UR4 ;  /* 0x0000065430047896 */ /* 0x000fe20008000004 */
[----:B------:R-:W-:Y:S01]  /*5af0*/  @!PT LDS RZ, [RZ] ;  /* 0x00000000fffff984 */ /* 0x000fe20000000800 */
[----:B------:R-:W-:Y:S01]  /*5b00*/  @!PT LDS RZ, [RZ] ;  /* 0x00000000fffff984 */ /* 0x000fe20000000800 */
[----:B------:R-:W-:Y:S01]  /*5b10*/  @!PT LDS RZ, [RZ] ;  /* 0x00000000fffff984 */ /* 0x000fe20000000800 */
[----:B------:R-:W-:Y:S01]  /*5b20*/  @!PT LDS RZ, [RZ] ;  /* 0x00000000fffff984 */ /* 0x000fe20000000800 */
[----:B------:R5:W-:Y:S06]  /*5b30*/  MEMBAR.ALL.CTA ;  /* 0x0000000000007992 */ /* 0x000bec0000008000 */
[----:B-----5:R-:W5:Y:S02]  /*5b40*/  FENCE.VIEW.ASYNC.S ;  /* 0x00000000000073c6 */ /* 0x020f640000000000 */
[----:B-----5:R-:W-:Y:S03]  /*5b50*/  SYNCS.ARRIVE.TRANS64.RED.A1T0 RZ, [UR4], RZ ;  /* 0x000000ffffff79a7 */ /* 0x020fe60008100404 */
.L_x_92:
[----:B------:R-:W-:Y:S05]  /*5b60*/  BSYNC B1 ;  /* 0x0000000000017941 */ /* 0x000fea0003800000 */
.L_x_91:
[----:B-1----:R-:W-:Y:S04]  /*5b70*/  SHF.R.U32.HI R0, RZ, 0x15, R2 ;  /* 0x00000015ff007819 */ /* 0x002fe80000011602 */
[----:B------:R-:W-:Y:S01]  /*5b80*/  LOP3.LUT P0, RZ, R0, 0x3, R80, 0x48, !PT ;  /* 0x0000000300ff7812 */ /* 0x000fe20007804850 */
[----:B------:R-:W-:Y:S01]  /*5b90*/  @!UPT UIADD3 URZ, UPT, UPT, URZ, URZ, URZ ;  /* 0x000000fffffff290 */ /* 0x000fe2000fffe0ff */
[----:B------:R-:W-:Y:S11]  /*5ba0*/  @P4 BRA `(.L_x_96) ;  /* 0x0000000000084947 */ /* 0x000ff60003800000 */
[----:B------:R-:W1:Y:S02]  /*5bb0*/  SYNCS.PHASECHK.TRANS64.TRYWAIT P1, [R22+URZ+0x80], R3 ;  /* 0x00008003160075a7 */ /* 0x000e6400080211ff */
[----:B-1----:R-:W-:Y:S05]  /*5bc0*/  @!P1 BRA `(.L_x_97) ;  /* 0x0000001400189947 */ /* 0x002fea0003800000 */
.L_x_96:
[----:B------:R-:W-:Y:S05]  /*5bd0*/  @!P0 BRA `(.L_x_98) ;  /* 0x0000000000408947 */ /* 0x000fea0003800000 */
[----:B------:R-:W1:Y:S01]  /*5be0*/  LDCU.64 UR8, c[0x4][0x70] ;  /* 0x01000e00ff0877ac */ /* 0x000e620008000a00 */
[----:B------:R-:W-:Y:S01]  /*5bf0*/  MOV R15, 0x0 ;  /* 0x00000000000f7802 */ /* 0x000fe20000000f00 */
[----:B------:R-:W-:Y:S02]  /*5c00*/  HFMA2 R12, -RZ, RZ, 0, 5.9604644775390625e-08 ;  /* 0x00000001ff0c7431 */ /* 0x000fe400000001ff */
[----:B------:R-:W-:Y:S02]  /*5c10*/  IMAD.MOV.U32 R8, RZ, RZ, 0x192 ;  /* 0x00000192ff087424 */ /* 0x000fe400078e00ff */
[----:B------:R-:W-:Y:S01]  /*5c20*/  IMAD.MOV.U32 R13, RZ, RZ, RZ ;  /* 0x000000ffff0d7224 */ /* 0x000fe200078e00ff */
[----:B------:R-:W5:Y:S01]  /*5c30*/  LDCU.64 UR6, c[0x4][0x78] ;  /* 0x01000f00ff0677ac */ /* 0x000f620008000a00 */
[----:B------:R-:W2:Y:S01]  /*5c40*/  LDC.64 R14, c[0x4][R15] ;  /* 0x010000000f0e7b82 */ /* 0x000ea20000000a00 */
[----:B------:R-:W3:Y:S01]  /*5c50*/  LDCU.64 UR4, c[0x4][0x10] ;  /* 0x01000200ff0477ac */ /* 0x000ee20008000a00 */
[----:B-1----:R-:W-:Y:S01]  /*5c60*/  MOV R5, UR9 ;  /* 0x0000000900057c02 */ /* 0x002fe20008000f00 */
[----:B------:R-:W-:Y:S01]  /*5c70*/  IMAD.U32 R4, RZ, RZ, UR8 ;  /* 0x00000008ff047e24 */ /* 0x000fe2000f8e00ff */
[----:B-----5:R-:W-:Y:S01]  /*5c80*/  MOV R7, UR7 ;  /* 0x0000000700077c02 */ /* 0x020fe20008000f00 */
[----:B------:R-:W-:Y:S01]  /*5c90*/  IMAD.U32 R6, RZ, RZ, UR6 ;  /* 0x00000006ff067e24 */ /* 0x000fe2000f8e00ff */
[----:B---3--:R-:W-:Y:S01]  /*5ca0*/  MOV R11, UR5 ;  /* 0x00000005000b7c02 */ /* 0x008fe20008000f00 */
[----:B------:R-:W-:Y:S02]  /*5cb0*/  IMAD.U32 R10, RZ, RZ, UR4 ;  /* 0x00000004ff0a7e24 */ /* 0x000fe4000f8e00ff */
[----:B------:R-:W-:Y:S07]  /*5cc0*/  LEPC R20, `(.L_x_98) ;  /* 0x000000001014794e */ /* 0x000fee0000000000 */
[----:B--2-4-:R-:W-:Y:S05]  /*5cd0*/  CALL.ABS.NOINC R14 ;  /* 0x000000000e007343 */ /* 0x014fea0003c00000 */
.L_x_98:
[----:B------:R-:W-:Y:S01]  /*5ce0*/  LOP3.LUT P0, RZ, R76, 0x60, RZ, 0xc0, !PT ;  /* 0x000000604cff7812 */ /* 0x000fe2000780c0ff */
[----:B------:R-:W-:Y:S05]  /*5cf0*/  WARPSYNC.ALL ;  /* 0x0000000000007948 */ /* 0x000fea0003800000 */
[----:B------:R-:W-:Y:S01]  /*5d00*/  R2UR UR4, R2 ;  /* 0x00000000020472ca */ /* 0x000fe200000e0000 */
[----:B------:R-:W-:Y:S01]  /*5d10*/  BSSY.RECONVERGENT B0, `(.L_x_99) ;  /* 0x000009f000007945 */ /* 0x000fe20003800200 */
[-C--:B---3--:R-:W-:Y:S02]  /*5d20*/  F2FP.F16.E5M2.UNPACK_B R2, R16.reuse ;  /* 0x00000010ff02723e */ /* 0x088fe400020004ff */
[----:B------:R-:W-:Y:S02]  /*5d30*/  F2FP.F16.E5M2.UNPACK_B R16, R16.H1 ;  /* 0x00000010ff10723e */ /* 0x000fe400030004ff */
[----:B------:R-:W-:Y:S01]  /*5d40*/  R2UR UR5, R22 ;  /* 0x00000000160572ca */ /* 0x000fe200000e0000 */
[----:B------:R-:W-:Y:S01]  /*5d50*/  HADD2.F32 R0, -RZ, R2.H0_H0 ;  /* 0x20000002ff007230 */ /* 0x000fe20000004100 */
[-C--:B------:R-:W-:Y:S01]  /*5d60*/  F2FP.F16.E5M2.UNPACK_B R42, R17.reuse ;  /* 0x00000011ff2a723e */ /* 0x080fe200020004ff */
[--C-:B------:R-:W-:Y:S01]  /*5d70*/  HADD2.F32 R3, -RZ, R16.reuse.H0_H0 ;  /* 0x20000010ff037230 */ /* 0x100fe20000004100 */
[----:B------:R-:W-:Y:S01]  /*5d80*/  F2FP.F16.E5M2.UNPACK_B R44, R17.H1 ;  /* 0x00000011ff2c723e */ /* 0x000fe200030004ff */
[----:B------:R-:W-:Y:S01]  /*5d90*/  HADD2.F32 R40, -RZ, R16.H1_H1 ;  /* 0x30000010ff287230 */ /* 0x000fe20000004100 */
[-C--:B------:R-:W-:Y:S01]  /*5da0*/  F2FP.F16.E5M2.UNPACK_B R46, R18.reuse ;  /* 0x00000012ff2e723e */ /* 0x080fe200020004ff */
[----:B------:R-:W-:Y:S01]  /*5db0*/  HADD2.F32 R2, -RZ, R2.H1_H1 ;  /* 0x30000002ff027230 */ /* 0x000fe20000004100 */
[----:B------:R-:W-:Y:S01]  /*5dc0*/  F2FP.F16.E5M2.UNPACK_B R48, R18.H1 ;  /* 0x00000012ff30723e */ /* 0x000fe200030004ff */
[--C-:B------:R-:W-:Y:S01]  /*5dd0*/  HADD2.F32 R41, -RZ, R42.reuse.H0_H0 ;  /* 0x2000002aff297230 */ /* 0x100fe20000004100 */
[-C--:B------:R-:W-:Y:S01]  /*5de0*/  F2FP.F16.E5M2.UNPACK_B R50, R19.reuse ;  /* 0x00000013ff32723e */ /* 0x080fe200020004ff */
[----:B------:R-:W-:Y:S01]  /*5df0*/  HADD2.F32 R42, -RZ, R42.H1_H1 ;  /* 0x3000002aff2a7230 */ /* 0x000fe20000004100 */
[----:B------:R-:W-:Y:S01]  /*5e00*/  F2FP.F16.E5M2.UNPACK_B R52, R19.H1 ;  /* 0x00000013ff34723e */ /* 0x000fe200030004ff */
[----:B------:R-:W-:Y:S01]  /*5e10*/  HADD2.F32 R43, -RZ, R44.H0_H0 ;  /* 0x2000002cff2b7230 */ /* 0x000fe20000004100 */
[----:B------:R-:W-:Y:S01]  /*5e20*/  LDTM.16dp32bit_t0_t15.x32 R4, tmem[UR4] ;  /* 0x00000004000479ee */ /* 0x000fe20008a80000 */
[----:B------:R-:W1:Y:S01]  /*5e30*/  LDTM.16dp32bit_t16_t31.x32 R4, tmem[UR4+0x20] ;  /* 0x00002004000479ee */ /* 0x000e620008aa0000 */
[----:B------:R-:W-:Y:S01]  /*5e40*/  NOP ;  /* 0x0000000000007918 */ /* 0x000fe20000000000 */
[----:B------:R-:W-:Y:S01]  /*5e50*/  UIADD3 UR4, UPT, UPT, UR5, 0xa0, URZ ;  /* 0x000000a005047890 */ /* 0x000fe2000fffe0ff */
[--C-:B------:R-:W-:Y:S01]  /*5e60*/  HADD2.F32 R45, -RZ, R46.reuse.H0_H0 ;  /* 0x2000002eff2d7230 */ /* 0x100fe20000004100 */
[----:B------:R-:W-:Y:S01]  /*5e70*/  F2FP.F16.E5M2.UNPACK_B R54, R64 ;  /* 0x00000040ff36723e */ /* 0x000fe200020004ff */
[----:B------:R-:W-:Y:S01]  /*5e80*/  HADD2.F32 R46, -RZ, R46.H1_H1 ;  /* 0x3000002eff2e7230 */ /* 0x000fe20000004100 */
[----:B------:R-:W-:Y:S01]  /*5e90*/  UPRMT UR4, UR48, 0x654, UR4 ;  /* 0x0000065430047896 */ /* 0x000fe20008000004 */
[--C-:B------:R-:W-:Y:S01]  /*5ea0*/  HADD2.F32 R49, -RZ, R50.reuse.H0_H0 ;  /* 0x20000032ff317230 */ /* 0x100fe20000004100 */
[-C--:B------:R-:W-:Y:S01]  /*5eb0*/  F2FP.F16.E5M2.UNPACK_B R58, R65.reuse ;  /* 0x00000041ff3a723e */ /* 0x080fe200020004ff */
[----:B------:R-:W-:Y:S01]  /*5ec0*/  HADD2.F32 R50, -RZ, R50.H1_H1 ;  /* 0x30000032ff327230 */ /* 0x000fe20000004100 */
[----:B------:R-:W-:Y:S01]  /*5ed0*/  F2FP.F16.E5M2.UNPACK_B R62, R66 ;  /* 0x00000042ff3e723e */ /* 0x000fe200020004ff */
[--C-:B------:R-:W-:Y:S01]  /*5ee0*/  HADD2.F32 R53, -RZ, R54.reuse.H0_H0 ;  /* 0x20000036ff357230 */ /* 0x100fe20000004100 */
[----:B------:R-:W-:Y:S01]  /*5ef0*/  F2FP.F16.E5M2.UNPACK_B R56, R64.H1 ;  /* 0x00000040ff38723e */ /* 0x000fe200030004ff */
[----:B------:R-:W-:Y:S01]  /*5f00*/  HADD2.F32 R54, -RZ, R54.H1_H1 ;  /* 0x30000036ff367230 */ /* 0x000fe20000004100 */
[----:B------:R-:W-:Y:S01]  /*5f10*/  F2FP.F16.E5M2.UNPACK_B R60, R65.H1 ;  /* 0x00000041ff3c723e */ /* 0x000fe200030004ff */
[----:B-1----:R-:W-:Y:S01]  /*5f20*/  SYNCS.ARRIVE.TRANS64.RED.A1T0 RZ, [UR4], RZ ;  /* 0x000000ffffff79a7 */ /* 0x002fe20008100404 */
[--C-:B------:R-:W-:Y:S01]  /*5f30*/  HADD2.F32 R57, -RZ, R58.reuse.H0_H0 ;  /* 0x2000003aff397230 */ /* 0x100fe20000004100 */
[-C--:B------:R-:W-:Y:S01]  /*5f40*/  F2FP.F16.E5M2.UNPACK_B R65, R67.reuse ;  /* 0x00000043ff41723e */ /* 0x080fe200020004ff */
[----:B------:R-:W-:Y:S01]  /*5f50*/  HADD2.F32 R58, -RZ, R58.H1_H1 ;  /* 0x3000003aff3a7230 */ /* 0x000fe20000004100 */
[----:B------:R-:W-:Y:S01]  /*5f60*/  F2FP.F16.E5M2.UNPACK_B R64, R66.H1 ;  /* 0x00000042ff40723e */ /* 0x000fe200030004ff */
[--C-:B------:R-:W-:Y:S01]  /*5f70*/  HADD2.F32 R61, -RZ, R62.reuse.H0_H0 ;  /* 0x2000003eff3d7230 */ /* 0x100fe20000004100 */
[----:B------:R-:W-:Y:S01]  /*5f80*/  F2FP.F16.E5M2.UNPACK_B R67, R67.H1 ;  /* 0x00000043ff43723e */ /* 0x000fe200030004ff */
[----:B------:R-:W-:Y:S01]  /*5f90*/  HADD2.F32 R62, -RZ, R62.H1_H1 ;  /* 0x3000003eff3e7230 */ /* 0x000fe20000004100 */
[----:B------:R-:W-:Y:S01]  /*5fa0*/  IADD3 R36, PT, PT, R36, 0x1, RZ ;  /* 0x0000000124247810 */ /* 0x000fe20007ffe0ff */
[C---:B----4-:R-:W-:Y:S01]  /*5fb0*/  FMUL R4, R38.reuse, R4 ;  /* 0x0000000426047220 */ /* 0x050fe20000400000 */
[C---:B------:R-:W-:Y:S01]  /*5fc0*/  FMUL R5, R38.reuse, R5 ;  /* 0x0000000526057220 */ /* 0x040fe20000400000 */
[C---:B------:R-:W-:Y:S01]  /*5fd0*/  FMUL R8, R38.reuse, R8 ;  /* 0x0000000826087220 */ /* 0x040fe20000400000 */
[C---:B------:R-:W-:Y:S01]  /*5fe0*/  FMUL R9, R38.reuse, R9 ;  /* 0x0000000926097220 */ /* 0x040fe20000400000 */
[C---:B------:R-:W-:Y:S01]  /*5ff0*/  FFMA R4, R39.reuse, R0, R4 ;  /* 0x0000000027047223 */ /* 0x040fe20000000004 */
[C---:B------:R-:W-:Y:S01]  /*6000*/  FFMA R5, R39.reuse, R2, R5 ;  /* 0x0000000227057223 */ /* 0x040fe20000000005 */
[C---:B------:R-:W-:Y:S01]  /*6010*/  FMUL R12, R38.reuse, R12 ;  /* 0x0000000c260c7220 */ /* 0x040fe20000400000 */
        /* <DEDUP_REMOVED lines=10> */
[----:B------:R-:W-:Y:S02]  /*60c0*/  HADD2.F32 R44, -RZ, R44.H1_H1 ;  /* 0x3000002cff2c7230 */ /* 0x000fe40000004100 */
[C---:B------:R-:W-:Y:S01]  /*60d0*/  FMUL R10, R38.reuse, R10 ;  /* 0x0000000a260a7220 */ /* 0x040fe20000400000 */
[C---:B------:R-:W-:Y:S01]  /*60e0*/  FFMA R6, R39.reuse, R3, R6 ;  /* 0x0000000327067223 */ /* 0x040fe20000000006 */
[C---:B------:R-:W-:Y:S01]  /*60f0*/  FFMA R7, R39.reuse, R40, R7 ;  /* 0x0000002827077223 */ /* 0x040fe20000000007 */
[C---:B------:R-:W-:Y:S01]  /*6100*/  FFMA R8, R39.reuse, R41, R8 ;  /* 0x0000002927087223 */ /* 0x040fe20000000008 */
[C---:B------:R-:W-:Y:S01]  /*6110*/  FFMA R9, R39.reuse, R42, R9 ;  /* 0x0000002a27097223 */ /* 0x040fe20000000009 */
[----:B------:R-:W-:Y:S01]  /*6120*/  FFMA R10, R39, R43, R10 ;  /* 0x0000002b270a7223 */ /* 0x000fe2000000000a */
[--C-:B------:R-:W-:Y:S01]  /*6130*/  HADD2.F32 R40, -RZ, R65.reuse.H0_H0 ;  /* 0x20000041ff287230 */ /* 0x100fe20000004100 */
[----:B------:R-:W-:Y:S01]  /*6140*/  F2FP.SATFINITE.E5M2.F32.PACK_AB_MERGE_C R86, R7, R6, RZ ;  /* 0x000000060756723e */ /* 0x000fe200048060ff */
[C---:B------:R-:W-:Y:S01]  /*6150*/  FMUL R7, R38.reuse, R24 ;  /* 0x0000001826077220 */ /* 0x040fe20000400000 */
[C---:B------:R-:W-:Y:S01]  /*6160*/  FMUL R24, R38.reuse, R29 ;  /* 0x0000001d26187220 */ /* 0x040fe20000400000 */
[C---:B------:R-:W-:Y:S01]  /*6170*/  FMUL R29, R38.reuse, R34 ;  /* 0x00000022261d7220 */ /* 0x040fe20000400000 */
[----:B------:R-:W-:Y:S02]  /*6180*/  HADD2.F32 R65, -RZ, R65.H1_H1 ;  /* 0x30000041ff417230 */ /* 0x000fe40000004100 */
[C---:B------:R-:W-:Y:S01]  /*6190*/  FMUL R11, R38.reuse, R11 ;  /* 0x0000000b260b7220 */ /* 0x040fe20000400000 */
[--C-:B------:R-:W-:Y:S02]  /*61a0*/  HADD2.F32 R47, -RZ, R48.reuse.H0_H0 ;  /* 0x20000030ff2f7230 */ /* 0x100fe40000004100 */
[C---:B------:R-:W-:Y:S01]  /*61b0*/  FMUL R14, R38.reuse, R14 ;  /* 0x0000000e260e7220 */ /* 0x040fe20000400000 */
[----:B------:R-:W-:Y:S02]  /*61c0*/  HADD2.F32 R48, -RZ, R48.H1_H1 ;  /* 0x30000030ff307230 */ /* 0x000fe40000004100 */
[C---:B------:R-:W-:Y:S01]  /*61d0*/  FFMA R11, R39.reuse, R44, R11 ;  /* 0x0000002c270b7223 */ /* 0x040fe2000000000b */
[C---:B------:R-:W-:Y:S01]  /*61e0*/  FFMA R12, R39.reuse, R45, R12 ;  /* 0x0000002d270c7223 */ /* 0x040fe2000000000c */
[C---:B------:R-:W-:Y:S01]  /*61f0*/  FFMA R13, R39.reuse, R46, R13 ;  /* 0x0000002e270d7223 */ /* 0x040fe2000000000d */
[----:B------:R-:W-:Y:S01]  /*6200*/  FFMA R14, R39, R47, R14 ;  /* 0x0000002f270e7223 */ /* 0x000fe2000000000e */
[C---:B------:R-:W-:Y:S01]  /*6210*/  FMUL R15, R38.reuse, R15 ;  /* 0x0000000f260f7220 */ /* 0x040fe20000400000 */
[--C-:B------:R-:W-:Y:S01]  /*6220*/  HADD2.F32 R51, -RZ, R52.reuse.H0_H0 ;  /* 0x20000034ff337230 */ /* 0x100fe20000004100 */
[----:B------:R-:W-:Y:S01]  /*6230*/  F2FP.SATFINITE.E5M2.F32.PACK_AB_MERGE_C R10, R11, R10, RZ ;  /* 0x0000000a0b0a723e */ /* 0x000fe200048060ff */
[----:B------:R-:W-:Y:S02]  /*6240*/  HADD2.F32 R52, -RZ, R52.H1_H1 ;  /* 0x30000034ff347230 */ /* 0x000fe40000004100 */
[C---:B------:R-:W-:Y:S01]  /*6250*/  FFMA R15, R39.reuse, R48, R15 ;  /* 0x00000030270f7223 */ /* 0x040fe2000000000f */
[C---:B------:R-:W-:Y:S01]  /*6260*/  FFMA R16, R39.reuse, R49, R16 ;  /* 0x0000003127107223 */ /* 0x040fe20000000010 */
[C---:B------:R-:W-:Y:S01]  /*6270*/  FFMA R17, R39.reuse, R50, R17 ;  /* 0x0000003227117223 */ /* 0x040fe20000000011 */
[C---:B------:R-:W-:Y:S01]  /*6280*/  FMUL R18, R38.reuse, R18 ;  /* 0x0000001226127220 */ /* 0x040fe20000400000 */
[C---:B------:R-:W-:Y:S01]  /*6290*/  FMUL R19, R38.reuse, R19 ;  /* 0x0000001326137220 */ /* 0x040fe20000400000 */
[--C-:B------:R-:W-:Y:S02]  /*62a0*/  HADD2.F32 R55, -RZ, R56.reuse.H0_H0 ;  /* 0x20000038ff377230 */ /* 0x100fe40000004100 */
[C---:B------:R-:W-:Y:S01]  /*62b0*/  FMUL R3, R38.reuse, R22 ;  /* 0x0000001626037220 */ /* 0x040fe20000400000 */
[C---:B------:R-:W-:Y:S01]  /*62c0*/  FFMA R18, R39.reuse, R51, R18 ;  /* 0x0000003327127223 */ /* 0x040fe20000000012 */
[----:B------:R-:W-:Y:S02]  /*62d0*/  HADD2.F32 R56, -RZ, R56.H1_H1 ;  /* 0x30000038ff387230 */ /* 0x000fe40000004100 */
[C---:B------:R-:W-:Y:S01]  /*62e0*/  FFMA R19, R39.reuse, R52, R19 ;  /* 0x0000003427137223 */ /* 0x040fe20000000013 */
[C---:B------:R-:W-:Y:S01]  /*62f0*/  FMUL R6, R38.reuse, R23 ;  /* 0x0000001726067220 */ /* 0x040fe20000400000 */
[C---:B------:R-:W-:Y:S01]  /*6300*/  FFMA R0, R39.reuse, R53, R0 ;  /* 0x0000003527007223 */ /* 0x040fe20000000000 */
[C---:B------:R-:W-:Y:S01]  /*6310*/  FFMA R2, R39.reuse, R54, R2 ;  /* 0x0000003627027223 */ /* 0x040fe20000000002 */
[--C-:B------:R-:W-:Y:S02]  /*6320*/  HADD2.F32 R59, -RZ, R60.reuse.H0_H0 ;  /* 0x2000003cff3b7230 */ /* 0x100fe40000004100 */
[C---:B------:R-:W-:Y:S01]  /*6330*/  FFMA R3, R39.reuse, R55, R3 ;  /* 0x0000003727037223 */ /* 0x040fe20000000003 */
[----:B------:R-:W-:Y:S02]  /*6340*/  HADD2.F32 R60, -RZ, R60.H1_H1 ;  /* 0x3000003cff3c7230 */ /* 0x000fe40000004100 */
[C---:B------:R-:W-:Y:S01]  /*6350*/  FMUL R21, R38.reuse, R26 ;  /* 0x0000001a26157220 */ /* 0x040fe20000400000 */
[C---:B------:R-:W-:Y:S01]  /*6360*/  FMUL R22, R38.reuse, R27 ;  /* 0x0000001b26167220 */ /* 0x040fe20000400000 */
[C---:B------:R-:W-:Y:S01]  /*6370*/  FFMA R6, R39.reuse, R56, R6 ;  /* 0x0000003827067223 */ /* 0x040fe20000000006 */
[C---:B------:R-:W-:Y:S01]  /*6380*/  FFMA R7, R39.reuse, R57, R7 ;  /* 0x0000003927077223 */ /* 0x040fe20000000007 */
[C---:B------:R-:W-:Y:S01]  /*6390*/  FMUL R23, R38.reuse, R28 ;  /* 0x0000001c26177220 */ /* 0x040fe20000400000 */
[C---:B------:R-:W-:Y:S01]  /*63a0*/  FFMA R20, R39.reuse, R58, R20 ;  /* 0x0000003a27147223 */ /* 0x040fe20000000014 */
[--C-:B------:R-:W-:Y:S02]  /*63b0*/  HADD2.F32 R63, -RZ, R64.reuse.H0_H0 ;  /* 0x20000040ff3f7230 */ /* 0x100fe40000004100 */
[C---:B------:R-:W-:Y:S01]  /*63c0*/  FFMA R21, R39.reuse, R59, R21 ;  /* 0x0000003b27157223 */ /* 0x040fe20000000015 */
[----:B------:R-:W-:Y:S02]  /*63d0*/  HADD2.F32 R64, -RZ, R64.H1_H1 ;  /* 0x30000040ff407230 */ /* 0x000fe40000004100 */
[C---:B------:R-:W-:Y:S01]  /*63e0*/  FFMA R22, R39.reuse, R60, R22 ;  /* 0x0000003c27167223 */ /* 0x040fe20000000016 */
[C---:B------:R-:W-:Y:S01]  /*63f0*/  FMUL R26, R38.reuse, R31 ;  /* 0x0000001f261a7220 */ /* 0x040fe20000400000 */
[C---:B------:R-:W-:Y:S01]  /*6400*/  FMUL R27, R38.reuse, R32 ;  /* 0x00000020261b7220 */ /* 0x040fe20000400000 */
[C---:B------:R-:W-:Y:S01]  /*6410*/  FFMA R23, R39.reuse, R61, R23 ;  /* 0x0000003d27177223 */ /* 0x040fe20000000017 */
[----:B------:R-:W-:Y:S01]  /*6420*/  FMUL R28, R38, R33 ;  /* 0x00000021261c7220 */ /* 0x000fe20000400000 */
[C---:B------:R-:W-:Y:S01]  /*6430*/  FFMA R24, R39.reuse, R62, R24 ;  /* 0x0000003e27187223 */ /* 0x040fe20000000018 */
[--C-:B------:R-:W-:Y:S02]  /*6440*/  HADD2.F32 R66, -RZ, R67.reuse.H0_H0 ;  /* 0x20000043ff427230 */ /* 0x100fe40000004100 */
[C---:B------:R-:W-:Y:S01]  /*6450*/  FFMA R25, R39.reuse, R63, R25 ;  /* 0x0000003f27197223 */ /* 0x040fe20000000019 */
[----:B------:R-:W-:Y:S02]  /*6460*/  HADD2.F32 R67, -RZ, R67.H1_H1 ;  /* 0x30000043ff437230 */ /* 0x000fe40000004100 */
[----:B------:R-:W-:Y:S01]  /*6470*/  FFMA R26, R39, R64, R26 ;  /* 0x00000040271a7223 */ /* 0x000fe2000000001a */
[----:B------:R-:W-:Y:S01]  /*6480*/  F2FP.SATFINITE.E5M2.F32.PACK_AB_MERGE_C R14, R15, R14, RZ ;  /* 0x0000000e0f0e723e */ /* 0x000fe200048060ff */
[----:B------:R-:W-:Y:S01]  /*6490*/  FFMA R27, R39, R40, R27 ;  /* 0x00000028271b7223 */ /* 0x000fe2000000001b */
[----:B------:R-:W-:Y:S01]  /*64a0*/  F2FP.SATFINITE.E5M2.F32.PACK_AB_MERGE_C R18, R19, R18, RZ ;  /* 0x000000121312723e */ /* 0x000fe200048060ff */
[C---:B------:R-:W-:Y:S01]  /*64b0*/  FFMA R28, R39.reuse, R65, R28 ;  /* 0x00000041271c7223 */ /* 0x040fe2000000001c */
[C---:B------:R-:W-:Y:S01]  /*64c0*/  FFMA R29, R39.reuse, R66, R29 ;  /* 0x00000042271d7223 */ /* 0x040fe2000000001d */
[----:B------:R-:W-:Y:S01]  /*64d0*/  FFMA R30, R39, R67, R30 ;  /* 0x00000043271e7223 */ /* 0x000fe2000000001e */
[----:B------:R-:W-:Y:S02]  /*64e0*/  F2FP.SATFINITE.E5M2.F32.PACK_AB_MERGE_C R32, R5, R4, R86 ;  /* 0x000000040520723e */ /* 0x000fe40004806056 */
[----:B------:R-:W-:Y:S02]  /*64f0*/  F2FP.SATFINITE.E5M2.F32.PACK_AB_MERGE_C R33, R9, R8, R10 ;  /* 0x000000080921723e */ /* 0x000fe4000480600a */
[----:B------:R-:W-:Y:S02]  /*6500*/  F2FP.SATFINITE.E5M2.F32.PACK_AB_MERGE_C R34, R13, R12, R14 ;  /* 0x0000000c0d22723e */ /* 0x000fe4000480600e */
[----:B------:R-:W-:Y:S02]  /*6510*/  F2FP.SATFINITE.E5M2.F32.PACK_AB_MERGE_C R35, R17, R16, R18 ;  /* 0x000000101123723e */ /* 0x000fe40004806012 */
[----:B------:R-:W-:Y:S02]  /*6520*/  F2FP.SATFINITE.E5M2.F32.PACK_AB_MERGE_C R3, R6, R3, RZ ;  /* 0x000000030603723e */ /* 0x000fe400048060ff */
[----:B------:R-:W-:Y:S01]  /*6530*/  F2FP.SATFINITE.E5M2.F32.PACK_AB_MERGE_C R5, R22, R21, RZ ;  /* 0x000000151605723e */ /* 0x000fe200048060ff */
[----:B------:R1:W-:Y:S01]  /*6540*/  STS.128 [R78+UR44+0x1200], R32 ;  /* 0x001200204e007988 */ /* 0x0003e20008000c2c */
[----:B------:R-:W-:Y:S02]  /*6550*/  F2FP.SATFINITE.E5M2.F32.PACK_AB_MERGE_C R6, R26, R25, RZ ;  /* 0x000000191a06723e */ /* 0x000fe400048060ff */
[----:B------:R-:W-:Y:S02]  /*6560*/  F2FP.SATFINITE.E5M2.F32.PACK_AB_MERGE_C R29, R30, R29, RZ ;  /* 0x0000001d1e1d723e */ /* 0x000fe400048060ff */
[----:B------:R-:W-:Y:S02]  /*6570*/  F2FP.SATFINITE.E5M2.F32.PACK_AB_MERGE_C R5, R20, R7, R5 ;  /* 0x000000071405723e */ /* 0x000fe40004806005 */
[----:B------:R-:W-:Y:S02]  /*6580*/  F2FP.SATFINITE.E5M2.F32.PACK_AB_MERGE_C R4, R2, R0, R3 ;  /* 0x000000000204723e */ /* 0x000fe40004806003 */
[----:B------:R-:W-:Y:S02]  /*6590*/  F2FP.SATFINITE.E5M2.F32.PACK_AB_MERGE_C R6, R24, R23, R6 ;  /* 0x000000171806723e */ /* 0x000fe40004806006 */
[----:B------:R-:W-:Y:S05]  /*65a0*/  F2FP.SATFINITE.E5M2.F32.PACK_AB_MERGE_C R7, R28, R27, R29 ;  /* 0x0000001b1c07723e */ /* 0x000fea000480601d */
[----:B------:R1:W-:Y:S01]  /*65b0*/  STS.128 [R77+0x1010], R4 ;  /* 0x001010044d007388 */ /* 0x0003e20000000c00 */
[----:B------:R-:W-:Y:S01]  /*65c0*/  @!PT LDS RZ, [RZ] ;  /* 0x00000000fffff984 */ /* 0x000fe20000000800 */
[----:B------:R-:W-:Y:S01]  /*65d0*/  @!PT LDS RZ, [RZ] ;  /* 0x00000000fffff984 */ /* 0x000fe20000000800 */
[----:B------:R-:W-:Y:S01]  /*65e0*/  @!PT LDS RZ, [RZ] ;  /* 0x00000000fffff984 */ /* 0x000fe20000000800 */
[----:B------:R-:W-:Y:S01]  /*65f0*/  @!PT LDS RZ, [RZ] ;  /* 0x00000000fffff984 */ /* 0x000fe20000000800 */
[----:B------:R3:W-:Y:S07]  /*6600*/  MEMBAR.ALL.CTA ;  /* 0x0000000000007992 */ /* 0x0007ee0000008000 */
[----:B---3--:R-:W3:Y:S02]  /*6610*/  FENCE.VIEW.ASYNC.S ;  /* 0x00000000000073c6 */ /* 0x008ee40000000000 */
[----:B---3--:R-:W-:Y:S06]  /*6620*/  BAR.SYNC.DEFER_BLOCKING 0x1, 0x80 ;  /* 0x0042000000007b1d */ /* 0x008fec0000010000 */
[----:B------:R-:W-:Y:S05]  /*6630*/  @P0 BRA `(.L_x_100) ;  /* 0x0000000000300947 */ /* 0x000fea0003800000 */
[----:B------:R-:W-:Y:S02]  /*6640*/  UIADD3 UR4, UPT, UPT, UR44, 0x1200, URZ ;  /* 0x000012002c047890 */ /* 0x000fe4000fffe0ff */
[----:B------:R-:W-:Y:S02]  /*6650*/  USHF.L.U32 UR9, UR45, 0x6, URZ ;  /* 0x000000062d097899 */ /* 0x000fe400080006ff */
[----:B------:R-:W-:Y:S02]  /*6660*/  USHF.L.U32 UR10, UR46, 0x6, URZ ;  /* 0x000000062e0a7899 */ /* 0x000fe400080006ff */
[----:B------:R-:W-:Y:S01]  /*6670*/  MOV R85, UR4 ;  /* 0x0000000400557c02 */ /* 0x000fe20008000f00 */
[----:B------:R-:W-:Y:S01]  /*6680*/  UIADD3 UR4, UP0, UPT, UR62, 0x680, URZ ;  /* 0x000006803e047890 */ /* 0x000fe2000ff1e0ff */
[----:B------:R-:W-:Y:S02]  /*6690*/  UMOV UR11, UR36 ;  /* 0x00000024000b7c82 */ /* 0x000fe40008000000 */
[----:B------:R-:W-:Y:S01]  /*66a0*/  R2UR UR8, R85 ;  /* 0x00000000550872ca */ /* 0x000fe200000e0000 */
[----:B------:R-:W-:Y:S11]  /*66b0*/  UIADD3.X UR5, UPT, UPT, URZ, UR63, URZ, UP0, !UPT ;  /* 0x0000003fff057290 */ /* 0x000ff600087fe4ff */
[----:B------:R-:W-:Y:S01]  /*66c0*/  @!UPT UIADD3 URZ, UPT, UPT, URZ, URZ, URZ ;  /* 0x000000fffffff290 */ /* 0x000fe2000fffe0ff */
[----:B------:R3:W-:Y:S01]  /*66d0*/  UTMASTG.3D [UR8], [UR4] ;  /* 0x00000008040073b5 */ /* 0x0007e20008010000 */
[----:B------:R0:W-:Y:S01]  /*66e0*/  UTMACMDFLUSH ;  /* 0x00000000000079b7 */ /* 0x0001e20000000000 */
[----:B---3--:R-:W-:Y:S04]  /*66f0*/  DEPBAR.LE SB0, 0x0 ;  /* 0x000080000000791a */ /* 0x008fe80000000000 */
.L_x_100:
[----:B------:R-:W-:Y:S05]  /*6700*/  BSYNC.RECONVERGENT B0 ;  /* 0x0000000000007941 */ /* 0x000fea0003800200 */
.L_x_99:
[----:B------:R-:W-:Y:S01]  /*6710*/  BAR.SYNC.DEFER_BLOCKING 0x1, 0x80 ;  /* 0x0042000000007b1d */ /* 0x000fe20000010000 */
[----:B------:R-:W-:Y:S01]  /*6720*/  ISETP.NE.AND P0, PT, R81, 0x2, PT ;  /* 0x000000025100780c */ /* 0x000fe20003f05270 */
[----:B------:R-:W-:Y:S01]  /*6730*/  UISETP.NE.AND UP0, UPT, UR47, URZ, UPT ;  /* 0x000000ff2f00728c */ /* 0x000fe2000bf05270 */
[----:B------:R-:W-:Y:S01]  /*6740*/  ISETP.NE.AND P1, PT, R36, 0x4, PT ;  /* 0x000000042400780c */ /* 0x000fe20003f25270 */
[----:B------:R-:W-:Y:S01]  /*6750*/  UIADD3 UR45, UPT, UPT, UR37, UR60, URZ ;  /* 0x0000003c252d7290 */ /* 0x000fe2000fffe0ff */
[----:B------:R-:W-:Y:S01]  /*6760*/  SEL R2, RZ, 0x1, P0 ;  /* 0x00000001ff027807 */ /* 0x000fe20000000000 */
[----:B------:R-:W-:Y:S01]  /*6770*/  UIADD3 UR46, UPT, UPT, UR38, UR57, URZ ;  /* 0x00000039262e7290 */ /* 0x000fe2000fffe0ff */
[----:B------:R-:W-:Y:S02]  /*6780*/  SEL R0, RZ, 0x1, P1 ;  /* 0x00000001ff007807 */ /* 0x000fe40000800000 */
[----:B------:R-:W-:Y:S02]  /*6790*/  LOP3.LUT R83, R83, R2, RZ, 0x3c, !PT ;  /* 0x0000000253537212 */ /* 0x000fe400078e3cff */
[----:B------:R-:W-:Y:S02]  /*67a0*/  LOP3.LUT R84, R84, R0, RZ, 0x3c, !PT ;  /* 0x0000000054547212 */ /* 0x000fe400078e3cff */
[----:B------:R-:W-:Y:S02]  /*67b0*/  SEL R81, R81, RZ, P0 ;  /* 0x000000ff51517207 */ /* 0x000fe40000000000 */
[----:B------:R-:W-:Y:S01]  /*67c0*/  SEL R36, R36, RZ, P1 ;  /* 0x000000ff24247207 */ /* 0x000fe20000800000 */
[----:B------:R-:W-:Y:S01]  /*67d0*/  UMOV UR36, UR51 ;  /* 0x0000003300247c82 */ /* 0x000fe20008000000 */
[----:B------:R-:W-:Y:S05]  /*67e0*/  BRA.U UP0, `(.L_x_101) ;  /* 0xffffffe5002c7547 */ /* 0x000fea000b83ffff */
[----:B------:R-:W-:Y:S05]  /*67f0*/  EXIT ;  /* 0x000000000000794d */ /* 0x000fea0003800000 */
.L_x_24:
[----:B--2---:R2:W3:Y:S02]  /*6800*/  SYNCS.PHASECHK.TRANS64.TRYWAIT P0, [R0+URZ+0xd0], R2 ;  /* 0x0000d002000075a7 */ /* 0x0044e400080011ff */
[----:B---3--:R-:W-:Y:S05]  /*6810*/  @!P0 NANOSLEEP.SYNCS 0x989680 ;  /* 0x009896800000895d */ /* 0x008fea0003900000 */
[----:B------:R-:W3:Y:S02]  /*6820*/  @!P0 SYNCS.PHASECHK.TRANS64 P0, [R0+URZ+0xd0], R2 ;  /* 0x0000d002000085a7 */ /* 0x000ee400080010ff */
[----:B---3--:R-:W-:Y:S05]  /*6830*/  @!P0 BRA `(.L_x_24) ;  /* 0xfffffffc00f08947 */ /* 0x008fea000383ffff */
[----:B------:R-:W-:Y:S05]  /*6840*/  BRA `(.L_x_102) ;  /* 0xffffffb000447947 */ /* 0x000fea000383ffff */
.L_x_27:
[----:B-1----:R-:W-:-:S07]  /*6850*/  MOV R0, UR33 ;  /* 0x0000002100007c02 */ /* 0x002fce0008000f00 */
.L_x_103:
[----:B-1----:R1:W2:Y:S02]  /*6860*/  SYNCS.PHASECHK.TRANS64.TRYWAIT P0, [R0+URZ+0x20], R3 ;  /* 0x00002003000075a7 */ /* 0x0022a400080011ff */
[----:B--2---:R-:W-:Y:S05]  /*6870*/  @!P0 NANOSLEEP.SYNCS 0x989680 ;  /* 0x009896800000895d */ /* 0x004fea0003900000 */
[----:B------:R-:W2:Y:S02]  /*6880*/  @!P0 SYNCS.PHASECHK.TRANS64 P0, [R0+URZ+0x20], R3 ;  /* 0x00002003000085a7 */ /* 0x000ea400080010ff */
[----:B--2---:R-:W-:Y:S05]  /*6890*/  @!P0 BRA `(.L_x_103) ;  /* 0xfffffffc00f08947 */ /* 0x004fea000383ffff */
[----:B------:R-:W-:Y:S05]  /*68a0*/  BRA `(.L_x_26) ;  /* 0xffffffb000907947 */ /* 0x000fea000383ffff */
.L_x_34:
[----:B-1----:R-:W-:-:S07]  /*68b0*/  MOV R0, UR17 ;  /* 0x0000001100007c02 */ /* 0x002fce0008000f00 */
.L_x_104:
[----:B-1----:R1:W2:Y:S02]  /*68c0*/  SYNCS.PHASECHK.TRANS64.TRYWAIT P0, [R0+URZ+0x20], R3 ;  /* 0x00002003000075a7 */ /* 0x0022a400080011ff */
[----:B--2---:R-:W-:Y:S05]  /*68d0*/  @!P0 NANOSLEEP.SYNCS 0x989680 ;  /* 0x009896800000895d */ /* 0x004fea0003900000 */
[----:B------:R-:W2:Y:S02]  /*68e0*/  @!P0 SYNCS.PHASECHK.TRANS64 P0, [R0+URZ+0x20], R3 ;  /* 0x00002003000085a7 */ /* 0x000ea400080010ff */
[----:B--2---:R-:W-:Y:S05]  /*68f0*/  @!P0 BRA `(.L_x_104) ;  /* 0xfffffffc00f08947 */ /* 0x004fea000383ffff */
[----:B------:R-:W-:Y:S05]  /*6900*/  BRA `(.L_x_33) ;  /* 0xffffffb400547947 */ /* 0x000fea000383ffff */
.L_x_39:
[----:B-1----:R1:W2:Y:S02]  /*6910*/  SYNCS.PHASECHK.TRANS64.TRYWAIT P0, [R3+URZ+0x60], R0 ;  /* 0x00006000030075a7 */ /* 0x0022a400080011ff */
[----:B--2---:R-:W-:Y:S05]  /*6920*/  @!P0 NANOSLEEP.SYNCS 0x989680 ;  /* 0x009896800000895d */ /* 0x004fea0003900000 */
[----:B------:R-:W2:Y:S02]  /*6930*/  @!P0 SYNCS.PHASECHK.TRANS64 P0, [R3+URZ+0x60], R0 ;  /* 0x00006000030085a7 */ /* 0x000ea400080010ff */
[----:B--2---:R-:W-:Y:S05]  /*6940*/  @!P0 BRA `(.L_x_39) ;  /* 0xfffffffc00f08947 */ /* 0x004fea000383ffff */
[----:B------:R-:W-:Y:S05]  /*6950*/  BRA `(.L_x_105) ;  /* 0xffffffb800007947 */ /* 0x000fea000383ffff */
.L_x_43:
[----:B------:R-:W-:-:S07]  /*6960*/  MOV R0, UR4 ;  /* 0x0000000400007c02 */ /* 0x000fce0008000f00 */
.L_x_106:
[----:B-1----:R1:W2:Y:S02]  /*6970*/  SYNCS.PHASECHK.TRANS64.TRYWAIT P0, [R0+URZ], R2 ;  /* 0x00000002000075a7 */ /* 0x0022a400080011ff */
[----:B--2---:R-:W-:Y:S05]  /*6980*/  @!P0 NANOSLEEP.SYNCS 0x989680 ;  /* 0x009896800000895d */ /* 0x004fea0003900000 */
[----:B------:R-:W2:Y:S02]  /*6990*/  @!P0 SYNCS.PHASECHK.TRANS64 P0, [R0+URZ], R2 ;  /* 0x00000002000085a7 */ /* 0x000ea400080010ff */
[----:B--2---:R-:W-:Y:S05]  /*69a0*/  @!P0 BRA `(.L_x_106) ;  /* 0xfffffffc00f08947 */ /* 0x004fea000383ffff */
[----:B------:R-:W-:Y:S05]  /*69b0*/  BRA `(.L_x_107) ;  /* 0xffffffbc00a47947 */ /* 0x000fea000383ffff */
.L_x_44:
[----:B------:R-:W-:-:S07]  /*69c0*/  MOV R0, UR5 ;  /* 0x0000000500007c02 */ /* 0x000fce0008000f00 */
.L_x_108:
[----:B-1----:R1:W2:Y:S02]  /*69d0*/  SYNCS.PHASECHK.TRANS64.TRYWAIT P0, [R0+URZ], R3 ;  /* 0x00000003000075a7 */ /* 0x0022a400080011ff */
[----:B--2---:R-:W-:Y:S05]  /*69e0*/  @!P0 NANOSLEEP.SYNCS 0x989680 ;  /* 0x009896800000895d */ /* 0x004fea0003900000 */
[----:B------:R-:W2:Y:S02]  /*69f0*/  @!P0 SYNCS.PHASECHK.TRANS64 P0, [R0+URZ], R3 ;  /* 0x00000003000085a7 */ /* 0x000ea400080010ff */
[----:B--2---:R-:W-:Y:S05]  /*6a00*/  @!P0 BRA `(.L_x_108) ;  /* 0xfffffffc00f08947 */ /* 0x004fea000383ffff */
[----:B------:R-:W-:Y:S05]  /*6a10*/  BRA `(.L_x_109) ;  /* 0xffffffbc00b07947 */ /* 0x000fea000383ffff */
.L_x_45:
[----:B------:R-:W-:-:S07]  /*6a20*/  MOV R0, UR5 ;  /* 0x0000000500007c02 */ /* 0x000fce0008000f00 */
.L_x_110:
[----:B-1----:R1:W2:Y:S02]  /*6a30*/  SYNCS.PHASECHK.TRANS64.TRYWAIT P0, [R0+URZ], R3 ;  /* 0x00000003000075a7 */ /* 0x0022a400080011ff */
[----:B--2---:R-:W-:Y:S05]  /*6a40*/  @!P0 NANOSLEEP.SYNCS 0x989680 ;  /* 0x009896800000895d */ /* 0x004fea0003900000 */
[----:B------:R-:W2:Y:S02]  /*6a50*/  @!P0 SYNCS.PHASECHK.TRANS64 P0, [R0+URZ], R3 ;  /* 0x00000003000085a7 */ /* 0x000ea400080010ff */
[----:B--2---:R-:W-:Y:S05]  /*6a60*/  @!P0 BRA `(.L_x_110) ;  /* 0xfffffffc00f08947 */ /* 0x004fea000383ffff */
[----:B------:R-:W-:Y:S05]  /*6a70*/  BRA `(.L_x_111) ;  /* 0xffffffbc00bc7947 */ /* 0x000fea000383ffff */
.L_x_48:
[----:B--2---:R2:W3:Y:S02]  /*6a80*/  SYNCS.PHASECHK.TRANS64.TRYWAIT P0, [R2+URZ+0xc0], R4 ;  /* 0x0000c004020075a7 */ /* 0x0044e400080011ff */
[----:B---3--:R-:W-:Y:S05]  /*6a90*/  @!P0 NANOSLEEP.SYNCS 0x989680 ;  /* 0x009896800000895d */ /* 0x008fea0003900000 */
[----:B------:R-:W3:Y:S02]  /*6aa0*/  @!P0 SYNCS.PHASECHK.TRANS64 P0, [R2+URZ+0xc0], R4 ;  /* 0x0000c004020085a7 */ /* 0x000ee400080010ff */
[----:B---3--:R-:W-:Y:S05]  /*6ab0*/  @!P0 BRA `(.L_x_48) ;  /* 0xfffffffc00f08947 */ /* 0x008fea000383ffff */
[----:B------:R-:W-:Y:S05]  /*6ac0*/  BRA `(.L_x_112) ;  /* 0xffffffc000187947 */ /* 0x000fea000383ffff */
.L_x_49:
[----:B------:R-:W-:-:S07]  /*6ad0*/  MOV R2, UR4 ;  /* 0x0000000400027c02 */ /* 0x000fce0008000f00 */
.L_x_113:
[----:B--2---:R2:W3:Y:S02]  /*6ae0*/  SYNCS.PHASECHK.TRANS64.TRYWAIT P0, [R2+URZ+0x70], R5 ;  /* 0x00007005020075a7 */ /* 0x0044e400080011ff */
[----:B---3--:R-:W-:Y:S05]  /*6af0*/  @!P0 NANOSLEEP.SYNCS 0x989680 ;  /* 0x009896800000895d */ /* 0x008fea0003900000 */
[----:B------:R-:W3:Y:S02]  /*6b00*/  @!P0 SYNCS.PHASECHK.TRANS64 P0, [R2+URZ+0x70], R5 ;  /* 0x00007005020085a7 */ /* 0x000ee400080010ff */
[----:B---3--:R-:W-:Y:S05]  /*6b10*/  @!P0 BRA `(.L_x_113) ;  /* 0xfffffffc00f08947 */ /* 0x008fea000383ffff */
[----:B------:R-:W-:Y:S05]  /*6b20*/  BRA `(.L_x_114) ;  /* 0xffffffc000287947 */ /* 0x000fea000383ffff */
.L_x_50:
[----:B--2---:R2:W3:Y:S02]  /*6b30*/  SYNCS.PHASECHK.TRANS64.TRYWAIT P1, [R2+URZ+0x60], R4 ;  /* 0x00006004020075a7 */ /* 0x0044e400080211ff */
[----:B---3--:R-:W-:Y:S05]  /*6b40*/  @!P1 NANOSLEEP.SYNCS 0x989680 ;  /* 0x009896800000995d */ /* 0x008fea0003900000 */
[----:B------:R-:W3:Y:S02]  /*6b50*/  @!P1 SYNCS.PHASECHK.TRANS64 P1, [R2+URZ+0x60], R4 ;  /* 0x00006004020095a7 */ /* 0x000ee400080210ff */
[----:B---3--:R-:W-:Y:S05]  /*6b60*/  @!P1 BRA `(.L_x_50) ;  /* 0xfffffffc00f09947 */ /* 0x008fea000383ffff */
[----:B------:R-:W-:Y:S05]  /*6b70*/  BRA `(.L_x_115) ;  /* 0xffffffc000587947 */ /* 0x000fea000383ffff */
.L_x_53:
[----:B------:R-:W-:-:S07]  /*6b80*/  MOV R0, UR4 ;  /* 0x0000000400007c02 */ /* 0x000fce0008000f00 */
.L_x_116:
[----:B--2---:R2:W3:Y:S02]  /*6b90*/  SYNCS.PHASECHK.TRANS64.TRYWAIT P0, [R0+URZ+0x70], R2 ;  /* 0x00007002000075a7 */ /* 0x0044e400080011ff */
[----:B---3--:R-:W-:Y:S05]  /*6ba0*/  @!P0 NANOSLEEP.SYNCS 0x989680 ;  /* 0x009896800000895d */ /* 0x008fea0003900000 */
[----:B------:R-:W3:Y:S02]  /*6bb0*/  @!P0 SYNCS.PHASECHK.TRANS64 P0, [R0+URZ+0x70], R2 ;  /* 0x00007002000085a7 */ /* 0x000ee400080010ff */
[----:B---3--:R-:W-:Y:S05]  /*6bc0*/  @!P0 BRA `(.L_x_116) ;  /* 0xfffffffc00f08947 */ /* 0x008fea000383ffff */
[----:B------:R-:W-:Y:S05]  /*6bd0*/  BRA `(.L_x_52) ;  /* 0xffffffc000ac7947 */ /* 0x000fea000383ffff */
.L_x_60:
[----:B-1----:R1:W2:Y:S02]  /*6be0*/  SYNCS.PHASECHK.TRANS64.TRYWAIT P1, [R0+URZ+0x60], R2 ;  /* 0x00006002000075a7 */ /* 0x0022a400080211ff */
[----:B--2---:R-:W-:Y:S05]  /*6bf0*/  @!P1 NANOSLEEP.SYNCS 0x989680 ;  /* 0x009896800000995d */ /* 0x004fea0003900000 */
[----:B------:R-:W2:Y:S02]  /*6c00*/  @!P1 SYNCS.PHASECHK.TRANS64 P1, [R0+URZ+0x60], R2 ;  /* 0x00006002000095a7 */ /* 0x000ea400080210ff */
[----:B--2---:R-:W-:Y:S05]  /*6c10*/  @!P1 BRA `(.L_x_60) ;  /* 0xfffffffc00f09947 */ /* 0x004fea000383ffff */
[----:B------:R-:W-:Y:S05]  /*6c20*/  BRA `(.L_x_117) ;  /* 0xffffffc800087947 */ /* 0x000fea000383ffff */
.L_x_61:
[----:B------:R-:W-:-:S07]  /*6c30*/  MOV R2, UR19 ;  /* 0x0000001300027c02 */ /* 0x000fce0008000f00 */
.L_x_118:
[----:B-1----:R1:W2:Y:S02]  /*6c40*/  SYNCS.PHASECHK.TRANS64.TRYWAIT P0, [R2+URZ+0xa0], R0 ;  /* 0x0000a000020075a7 */ /* 0x0022a400080011ff */
[----:B--2---:R-:W-:Y:S05]  /*6c50*/  @!P0 NANOSLEEP.SYNCS 0x989680 ;  /* 0x009896800000895d */ /* 0x004fea0003900000 */
[----:B------:R-:W2:Y:S02]  /*6c60*/  @!P0 SYNCS.PHASECHK.TRANS64 P0, [R2+URZ+0xa0], R0 ;  /* 0x0000a000020085a7 */ /* 0x000ea400080010ff */
[----:B--2---:R-:W-:Y:S05]  /*6c70*/  @!P0 BRA `(.L_x_118) ;  /* 0xfffffffc00f08947 */ /* 0x004fea000383ffff */
[----:B------:R-:W-:Y:S05]  /*6c80*/  BRA `(.L_x_119) ;  /* 0xffffffc8003c7947 */ /* 0x000fea000383ffff */
.L_x_64:
[----:B------:R-:W-:Y:S07]  /*6c90*/  MOV R0, UR6 ;  /* 0x0000000600007c02 */ /* 0x000fee0008000f00 */
.L_x_120:
[----:B-1----:R1:W2:Y:S02]  /*6ca0*/  SYNCS.PHASECHK.TRANS64.TRYWAIT P0, [R0+URZ], R2 ;  /* 0x00000002000075a7 */ /* 0x0022a400080011ff */
[----:B--2---:R-:W-:Y:S05]  /*6cb0*/  @!P0 NANOSLEEP.SYNCS 0x989680 ;  /* 0x009896800000895d */ /* 0x004fea0003900000 */
[----:B------:R-:W2:Y:S02]  /*6cc0*/  @!P0 SYNCS.PHASECHK.TRANS64 P0, [R0+URZ], R2 ;  /* 0x00000002000085a7 */ /* 0x000ea400080010ff */
[----:B--2---:R-:W-:Y:S05]  /*6cd0*/  @!P0 BRA `(.L_x_120) ;  /* 0xfffffffc00f08947 */ /* 0x004fea000383ffff */
[----:B------:R-:W-:Y:S05]  /*6ce0*/  BRA `(.L_x_63) ;  /* 0xffffffc800747947 */ /* 0x000fea000383ffff */
.L_x_67:
[----:B------:R-:W-:-:S07]  /*6cf0*/  MOV R0, UR4 ;  /* 0x0000000400007c02 */ /* 0x000fce0008000f00 */
.L_x_121:
[----:B--2---:R2:W4:Y:S02]  /*6d00*/  SYNCS.PHASECHK.TRANS64.TRYWAIT P0, [R0+URZ], R2 ;  /* 0x00000002000075a7 */ /* 0x00452400080011ff */
[----:B----4-:R-:W-:Y:S05]  /*6d10*/  @!P0 NANOSLEEP.SYNCS 0x989680 ;  /* 0x009896800000895d */ /* 0x010fea0003900000 */
[----:B------:R-:W4:Y:S02]  /*6d20*/  @!P0 SYNCS.PHASECHK.TRANS64 P0, [R0+URZ], R2 ;  /* 0x00000002000085a7 */ /* 0x000f2400080010ff */
[----:B----4-:R-:W-:Y:S05]  /*6d30*/  @!P0 BRA `(.L_x_121) ;  /* 0xfffffffc00f08947 */ /* 0x010fea000383ffff */
[----:B------:R-:W-:Y:S05]  /*6d40*/  BRA `(.L_x_122) ;  /* 0xffffffcc00147947 */ /* 0x000fea000383ffff */
.L_x_68:
[----:B------:R-:W-:-:S07]  /*6d50*/  MOV R0, UR5 ;  /* 0x0000000500007c02 */ /* 0x000fce0008000f00 */
.L_x_123:
[----:B-1----:R1:W2:Y:S02]  /*6d60*/  SYNCS.PHASECHK.TRANS64.TRYWAIT P0, [R0+URZ], R3 ;  /* 0x00000003000075a7 */ /* 0x0022a400080011ff */
[----:B--2---:R-:W-:Y:S05]  /*6d70*/  @!P0 NANOSLEEP.SYNCS 0x989680 ;  /* 0x009896800000895d */ /* 0x004fea0003900000 */
[----:B------:R-:W2:Y:S02]  /*6d80*/  @!P0 SYNCS.PHASECHK.TRANS64 P0, [R0+URZ], R3 ;  /* 0x00000003000085a7 */ /* 0x000ea400080010ff */
[----:B--2---:R-:W-:Y:S05]  /*6d90*/  @!P0 BRA `(.L_x_123) ;  /* 0xfffffffc00f08947 */ /* 0x004fea000383ffff */
[----:B------:R-:W-:Y:S05]  /*6da0*/  BRA `(.L_x_124) ;  /* 0xffffffcc00207947 */ /* 0x000fea000383ffff */
.L_x_69:
[----:B------:R-:W-:-:S07]  /*6db0*/  MOV R0, UR5 ;  /* 0x0000000500007c02 */ /* 0x000fce0008000f00 */
.L_x_125:
[----:B-1----:R1:W2:Y:S02]  /*6dc0*/  SYNCS.PHASECHK.TRANS64.TRYWAIT P0, [R0+URZ], R3 ;  /* 0x00000003000075a7 */ /* 0x0022a400080011ff */
[----:B--2---:R-:W-:Y:S05]  /*6dd0*/  @!P0 NANOSLEEP.SYNCS 0x989680 ;  /* 0x009896800000895d */ /* 0x004fea0003900000 */
[----:B------:R-:W2:Y:S02]  /*6de0*/  @!P0 SYNCS.PHASECHK.TRANS64 P0, [R0+URZ], R3 ;  /* 0x00000003000085a7 */ /* 0x000ea400080010ff */
[----:B--2---:R-:W-:Y:S05]  /*6df0*/  @!P0 BRA `(.L_x_125) ;  /* 0xfffffffc00f08947 */ /* 0x004fea000383ffff */
[----:B------:R-:W-:Y:S05]  /*6e00*/  BRA `(.L_x_126) ;  /* 0xffffffcc002c7947 */ /* 0x000fea000383ffff */
.L_x_70:
[----:B-1----:R-:W-:-:S07]  /*6e10*/  MOV R0, UR4 ;  /* 0x0000000400007c02 */ /* 0x002fce0008000f00 */
.L_x_127:
[----:B-1----:R1:W2:Y:S02]  /*6e20*/  SYNCS.PHASECHK.TRANS64.TRYWAIT P0, [R0+URZ], R2 ;  /* 0x00000002000075a7 */ /* 0x0022a400080011ff */
[----:B--2---:R-:W-:Y:S05]  /*6e30*/  @!P0 NANOSLEEP.SYNCS 0x989680 ;  /* 0x009896800000895d */ /* 0x004fea0003900000 */
[----:B------:R-:W2:Y:S02]  /*6e40*/  @!P0 SYNCS.PHASECHK.TRANS64 P0, [R0+URZ], R2 ;  /* 0x00000002000085a7 */ /* 0x000ea400080010ff */
[----:B--2---:R-:W-:Y:S05]  /*6e50*/  @!P0 BRA `(.L_x_127) ;  /* 0xfffffffc00f08947 */ /* 0x004fea000383ffff */
[----:B------:R-:W-:Y:S05]  /*6e60*/  BRA `(.L_x_128) ;  /* 0xffffffcc00387947 */ /* 0x000fea000383ffff */
.L_x_75:
[----:B---3--:R3:W4:Y:S02]  /*6e70*/  SYNCS.PHASECHK.TRANS64.TRYWAIT P0, [R12+URZ+0x60], R0 ;  /* 0x000060000c0075a7 */ /* 0x00872400080011ff */
[----:B----4-:R-:W-:Y:S05]  /*6e80*/  @!P0 NANOSLEEP.SYNCS 0x989680 ;  /* 0x009896800000895d */ /* 0x010fea0003900000 */
[----:B------:R-:W4:Y:S02]  /*6e90*/  @!P0 SYNCS.PHASECHK.TRANS64 P0, [R12+URZ+0x60], R0 ;  /* 0x000060000c0085a7 */ /* 0x000f2400080010ff */
[----:B----4-:R-:W-:Y:S05]  /*6ea0*/  @!P0 BRA `(.L_x_75) ;  /* 0xfffffffc00f08947 */ /* 0x010fea000383ffff */
[----:B------:R-:W-:Y:S05]  /*6eb0*/  BRA `(.L_x_129) ;  /* 0xffffffd0004c7947 */ /* 0x000fea000383ffff */
.L_x_78:
[----:B-1----:R-:W-:Y:S07]  /*6ec0*/  MOV R0, UR17 ;  /* 0x0000001100007c02 */ /* 0x002fee0008000f00 */
.L_x_130:
[----:B-1----:R1:W3:Y:S02]  /*6ed0*/  SYNCS.PHASECHK.TRANS64.TRYWAIT P2, [R0+URZ+0x58], R8 ;  /* 0x00005808000075a7 */ /* 0x0022e400080411ff */
[----:B---3--:R-:W-:Y:S05]  /*6ee0*/  @!P2 NANOSLEEP.SYNCS 0x989680 ;  /* 0x009896800000a95d */ /* 0x008fea0003900000 */
[----:B------:R-:W3:Y:S02]  /*6ef0*/  @!P2 SYNCS.PHASECHK.TRANS64 P2, [R0+URZ+0x58], R8 ;  /* 0x000058080000a5a7 */ /* 0x000ee400080410ff */
[----:B---3--:R-:W-:Y:S05]  /*6f00*/  @!P2 BRA `(.L_x_130) ;  /* 0xfffffffc00f0a947 */ /* 0x008fea000383ffff */
[----:B------:R-:W-:Y:S05]  /*6f10*/  BRA `(.L_x_77) ;  /* 0xffffffd400ac7947 */ /* 0x000fea000383ffff */
.L_x_81:
[----:B-1----:R-:W-:Y:S07]  /*6f20*/  MOV R0, UR17 ;  /* 0x0000001100007c02 */ /* 0x002fee0008000f00 */
.L_x_131:
[----:B-1----:R1:W3:Y:S02]  /*6f30*/  SYNCS.PHASECHK.TRANS64.TRYWAIT P0, [R0+URZ+0x48], R6 ;  /* 0x00004806000075a7 */ /* 0x0022e400080011ff */
[----:B---3--:R-:W-:Y:S05]  /*6f40*/  @!P0 NANOSLEEP.SYNCS 0x989680 ;  /* 0x009896800000895d */ /* 0x008fea0003900000 */
[----:B------:R-:W3:Y:S02]  /*6f50*/  @!P0 SYNCS.PHASECHK.TRANS64 P0, [R0+URZ+0x48], R6 ;  /* 0x00004806000085a7 */ /* 0x000ee400080010ff */
[----:B---3--:R-:W-:Y:S05]  /*6f60*/  @!P0 BRA `(.L_x_131) ;  /* 0xfffffffc00f08947 */ /* 0x008fea000383ffff */
[----:B------:R-:W-:Y:S05]  /*6f70*/  BRA `(.L_x_132) ;  /* 0xffffffd400fc7947 */ /* 0x000fea000383ffff */
.L_x_84:
[----:B---3--:R3:W1:Y:S02]  /*6f80*/  SYNCS.PHASECHK.TRANS64.TRYWAIT P0, [R3+URZ+0x60], R0 ;  /* 0x00006000030075a7 */ /* 0x00866400080011ff */
[----:B-1----:R-:W-:Y:S05]  /*6f90*/  @!P0 NANOSLEEP.SYNCS 0x989680 ;  /* 0x009896800000895d */ /* 0x002fea0003900000 */
[----:B------:R-:W1:Y:S02]  /*6fa0*/  @!P0 SYNCS.PHASECHK.TRANS64 P0, [R3+URZ+0x60], R0 ;  /* 0x00006000030085a7 */ /* 0x000e6400080010ff */
[----:B-1----:R-:W-:Y:S05]  /*6fb0*/  @!P0 BRA `(.L_x_84) ;  /* 0xfffffffc00f08947 */ /* 0x002fea000383ffff */
[----:B------:R-:W-:Y:S05]  /*6fc0*/  BRA `(.L_x_133) ;  /* 0xffffffdc00487947 */ /* 0x000fea000383ffff */
.L_x_95:
[----:B-1----:R-:W-:Y:S04]  /*6fd0*/  MOV R0, UR44 ;  /* 0x0000002c00007c02 */ /* 0x002fe80008000f00 */
[----:B------:R1:W2:Y:S03]  /*6fe0*/  SYNCS.PHASECHK.TRANS64.TRYWAIT P1, [R0+URZ+0x40], R4 ;  /* 0x00004004000075a7 */ /* 0x0002a600080211ff */
[----:B--2---:R-:W-:Y:S05]  /*6ff0*/  @!P1 NANOSLEEP.SYNCS 0x989680 ;  /* 0x009896800000995d */ /* 0x004fea0003900000 */
[----:B------:R-:W2:Y:S02]  /*7000*/  @!P1 SYNCS.PHASECHK.TRANS64 P1, [R0+URZ+0x40], R4 ;  /* 0x00004004000095a7 */ /* 0x000ea400080210ff */
[----:B--2---:R-:W-:Y:S05]  /*7010*/  @!P1 BRA `(.L_x_95) ;  /* 0xfffffffc00ec9947 */ /* 0x004fea000383ffff */
[----:B------:R-:W-:Y:S05]  /*7020*/  BRA `(.L_x_94) ;  /* 0xffffffe800987947 */ /* 0x000fea000383ffff */
.L_x_97:
[----:B------:R1:W1:Y:S02]  /*7030*/  SYNCS.PHASECHK.TRANS64.TRYWAIT P1, [R22+URZ+0x80], R3 ;  /* 0x00008003160075a7 */ /* 0x00026400080211ff */
[----:B-1----:R-:W-:Y:S05]  /*7040*/  @!P1 NANOSLEEP.SYNCS 0x989680 ;  /* 0x009896800000995d */ /* 0x002fea0003900000 */
[----:B------:R-:W1:Y:S02]  /*7050*/  @!P1 SYNCS.PHASECHK.TRANS64 P1, [R22+URZ+0x80], R3 ;  /* 0x00008003160095a7 */ /* 0x000e6400080210ff */
[----:B-1----:R-:W-:Y:S05]  /*7060*/  @!P1 BRA `(.L_x_97) ;  /* 0xfffffffc00f09947 */ /* 0x002fea000383ffff */
[----:B------:R-:W-:Y:S05]  /*7070*/  BRA `(.L_x_96) ;  /* 0xffffffe800d47947 */ /* 0x000fea000383ffff */
        .weak           $__internal_0_$__cuda_sm10x_tcgen05_guardrail_trap_col_being_dealloced_not_returned_by_alloc
        .type           $__internal_0_$__cuda_sm10x_tcgen05_guardrail_trap_col_being_dealloced_not_returned_by_alloc,@function
        .size           $__internal_0_$__cuda_sm10x_tcgen05_guardrail_trap_col_being_dealloced_not_returned_by_alloc,($__internal_1_$__cuda_sm10x_tcgen05_guardrail_trap_phase_invalid_during_alloc - $__internal_0_$__cuda_sm10x_tcgen05_guardrail_trap_col_being_dealloced_not_returned_by_alloc)
$__internal_0_$__cuda_sm10x_tcgen05_guardrail_trap_col_being_dealloced_not_returned_by_alloc:
[----:B------:R-:W-:Y:S05]  /*7080*/  BPT.TRAP 0x1 ;  /* 0x000000040000795c */ /* 0x000fea0000300000 */
[----:B------:R-:W-:-:S04]  /*7090*/  HFMA2 R3, -RZ, RZ, 0, 0 ;  /* 0x00000000ff037431 */ /* 0x000fc800000001ff */
[----:B------:R-:W-:Y:S05]  /*70a0*/  RET.REL.NODEC R2 `(_ZN7cutlass13device_kernelINS_4gemm6kernel13GemmUniversalIN4cute5tupleIJiiiiEEENS1_10collective13CollectiveMmaINS1_35MainloopSm100TmaUmmaWarpSpecializedILi4ELi2ELi4ENS5_IJNS4_1CILi2EEESB_NSA_ILi1EEEEEEEENS5_IJNSA_ILi64EEESF_NSA_ILi32EEEEEENS_12float_e5m2_tENS5_IJlSC_lEEESI_SJ_NS4_8TiledMMAINS4_8MMA_AtomIJNS4_10MMA_TraitsINS4_19SM100_MMA_F8F6F4_SSEJSI_SI_fSF_SF_NS4_17integral_constantINS4_4UMMA5MajorELSQ_0EEESR_NSO_INSP_7ScaleInELSS_0EEEST_EEEEEENS4_6LayoutINS5_IJSC_SC_SC_EEENS5_IJNSA_ILi0EEESY_SY_EEEEENS5_IJNS4_10UnderscoreES11_S11_EEEEENS4_23SM90_TMA_LOAD_MULTICASTENS4_14ComposedLayoutINS4_7SwizzleILi1ELi4ELi3EEENS4_18smem_ptr_flag_bitsILi8EEENSW_INS5_IJNSA_ILi8EEESG_EEENS5_IJSG_SC_EEEEEEEvNS4_8identityES14_S1E_vS1F_EENS_8epilogue10collective18CollectiveEpilogueINS1H_23Sm100TmaWarpSpecializedILi1ELi1ELi32ELb0ELb0EEEJSH_NS5_IJNSW_ISF_SC_EES1M_EEESI_SJ_SI_SJ_NS1H_6fusion15FusionCallbacksIS1L_NS1O_17LinearCombinationISI_fSI_fLNS_15FloatRoundStyleE2EEESH_S1N_JEEENS4_5SM1004TMEM4LOAD26SM100_TMEM_LOAD_16dp32b32xENS4_13SM90_TMA_LOADENS15_INS16_ILi2ELi4ELi3EEES19_NSW_INS5_IJS1A_SF_EEENS5_IJSF_SC_EEEEEEENS4_39AutoVectorizingCopyWithAssumedAlignmentILi128EEENS4_14SM90_TMA_STOREES23_S25_S25_EEEvvEEEEvNT_6ParamsE) ;  /* 0xffffff8c02d47950 */ /* 0x000fea0003c3ffff */
        .weak           $__internal_1_$__cuda_sm10x_tcgen05_guardrail_trap_phase_invalid_during_alloc
        .type           $__internal_1_$__cuda_sm10x_tcgen05_guardrail_trap_phase_invalid_during_alloc,@function
        .size           $__internal_1_$__cuda_sm10x_tcgen05_guardrail_trap_phase_invalid_during_alloc,($__internal_2_$__cuda_sm10x_tcgen05_guardrail_trap_unallocated_columns_being_dealloced - $__internal_1_$__cuda_sm10x_tcgen05_guardrail_trap_phase_invalid_during_alloc)
$__internal_1_$__cuda_sm10x_tcgen05_guardrail_trap_phase_invalid_during_alloc:
[----:B------:R-:W-:Y:S05]  /*70b0*/  BPT.TRAP 0x1 ;  /* 0x000000040000795c */ /* 0x000fea0000300000 */
[----:B------:R-:W-:-:S04]  /*70c0*/  MOV R5, 0x0 ;  /* 0x0000000000057802 */ /* 0x000fc80000000f00 */
[----:B------:R-:W-:Y:S05]  /*70d0*/  RET.REL.NODEC R4 `(_ZN7cutlass13device_kernelINS_4gemm6kernel13GemmUniversalIN4cute5tupleIJiiiiEEENS1_10collective13CollectiveMmaINS1_35MainloopSm100TmaUmmaWarpSpecializedILi4ELi2ELi4ENS5_IJNS4_1CILi2EEESB_NSA_ILi1EEEEEEEENS5_IJNSA_ILi64EEESF_NSA_ILi32EEEEEENS_12float_e5m2_tENS5_IJlSC_lEEESI_SJ_NS4_8TiledMMAINS4_8MMA_AtomIJNS4_10MMA_TraitsINS4_19SM100_MMA_F8F6F4_SSEJSI_SI_fSF_SF_NS4_17integral_constantINS4_4UMMA5MajorELSQ_0EEESR_NSO_INSP_7ScaleInELSS_0EEEST_EEEEEENS4_6LayoutINS5_IJSC_SC_SC_EEENS5_IJNSA_ILi0EEESY_SY_EEEEENS5_IJNS4_10UnderscoreES11_S11_EEEEENS4_23SM90_TMA_LOAD_MULTICASTENS4_14ComposedLayoutINS4_7SwizzleILi1ELi4ELi3EEENS4_18smem_ptr_flag_bitsILi8EEENSW_INS5_IJNSA_ILi8EEESG_EEENS5_IJSG_SC_EEEEEEEvNS4_8identityES14_S1E_vS1F_EENS_8epilogue10collective18CollectiveEpilogueINS1H_23Sm100TmaWarpSpecializedILi1ELi1ELi32ELb0ELb0EEEJSH_NS5_IJNSW_ISF_SC_EES1M_EEESI_SJ_SI_SJ_NS1H_6fusion15FusionCallbacksIS1L_NS1O_17LinearCombinationISI_fSI_fLNS_15FloatRoundStyleE2EEESH_S1N_JEEENS4_5SM1004TMEM4LOAD26SM100_TMEM_LOAD_16dp32b32xENS4_13SM90_TMA_LOADENS15_INS16_ILi2ELi4ELi3EEES19_NSW_INS5_IJS1A_SF_EEENS5_IJSF_SC_EEEEEEENS4_39AutoVectorizingCopyWithAssumedAlignmentILi128EEENS4_14SM90_TMA_STOREES23_S25_S25_EEEvvEEEEvNT_6ParamsE) ;  /* 0xffffff8c04c87950 */ /* 0x000fea0003c3ffff */
        .weak           $__internal_2_$__cuda_sm10x_tcgen05_guardrail_trap_unallocated_columns_being_dealloced
        .type           $__internal_2_$__cuda_sm10x_tcgen05_guardrail_trap_unallocated_columns_being_dealloced,@function
        .size           $__internal_2_$__cuda_sm10x_tcgen05_guardrail_trap_unallocated_columns_being_dealloced,(.L_x_135 - $__internal_2_$__cuda_sm10x_tcgen05_guardrail_trap_unallocated_columns_being_dealloced)
$__internal_2_$__cuda_sm10x_tcgen05_guardrail_trap_unallocated_columns_being_dealloced:
[----:B------:R-:W-:Y:S05]  /*70e0*/  BPT.TRAP 0x1 ;  /* 0x000000040000795c */ /* 0x000fea0000300000 */
[----:B------:R-:W-:-:S04]  /*70f0*/  HFMA2 R3, -RZ, RZ, 0, 0 ;  /* 0x00000000ff037431 */ /* 0x000fc800000001ff */
[----:B------:R-:W-:Y:S05]  /*7100*/  RET.REL.NODEC R2 `(_ZN7cutlass13device_kernelINS_4gemm6kernel13GemmUniversalIN4cute5tupleIJiiiiEEENS1_10collective13CollectiveMmaINS1_35MainloopSm100TmaUmmaWarpSpecializedILi4ELi2ELi4ENS5_IJNS4_1CILi2EEESB_NSA_ILi1EEEEEEEENS5_IJNSA_ILi64EEESF_NSA_ILi32EEEEEENS_12float_e5m2_tENS5_IJlSC_lEEESI_SJ_NS4_8TiledMMAINS4_8MMA_AtomIJNS4_10MMA_TraitsINS4_19SM100_MMA_F8F6F4_SSEJSI_SI_fSF_SF_NS4_17integral_constantINS4_4UMMA5MajorELSQ_0EEESR_NSO_INSP_7ScaleInELSS_0EEEST_EEEEEENS4_6LayoutINS5_IJSC_SC_SC_EEENS5_IJNSA_ILi0EEESY_SY_EEEEENS5_IJNS4_10UnderscoreES11_S11_EEEEENS4_23SM90_TMA_LOAD_MULTICASTENS4_14ComposedLayoutINS4_7SwizzleILi1ELi4ELi3EEENS4_18smem_ptr_flag_bitsILi8EEENSW_INS5_IJNSA_ILi8EEESG_EEENS5_IJSG_SC_EEEEEEEvNS4_8identityES14_S1E_vS1F_EENS_8epilogue10collective18CollectiveEpilogueINS1H_23Sm100TmaWarpSpecializedILi1ELi1ELi32ELb0ELb0EEEJSH_NS5_IJNSW_ISF_SC_EES1M_EEESI_SJ_SI_SJ_NS1H_6fusion15FusionCallbacksIS1L_NS1O_17LinearCombinationISI_fSI_fLNS_15FloatRoundStyleE2EEESH_S1N_JEEENS4_5SM1004TMEM4LOAD26SM100_TMEM_LOAD_16dp32b32xENS4_13SM90_TMA_LOADENS15_INS16_ILi2ELi4ELi3EEES19_NSW_INS5_IJS1A_SF_EEENS5_IJSF_SC_EEEEEEENS4_39AutoVectorizingCopyWithAssumedAlignmentILi128EEENS4_14SM90_TMA_STOREES23_S25_S25_EEEvvEEEEvNT_6ParamsE) ;  /* 0xffffff8c02bc7950 */ /* 0x000fea0003c3ffff */
.L_x_134:
[----:B------:R-:W-:-:S00]  /*7110*/  BRA `(.L_x_134) ;  /* 0xfffffffc00fc7947 */ /* 0x000fc0000383ffff */
[----:B------:R-:W-:-:S00]  /*7120*/  NOP ;  /* 0x0000000000007918 */ /* 0x000fc00000000000 */
        /* <DEDUP_REMOVED lines=13> */
.L_x_135:


//--------------------- .nv.global.init           --------------------------
	.section	.nv.global.init,"aw",@progbits
.nv.global.init:
	.type		$str$27,@object
	.size		$str$27,($str$28 - $str$27)
$str$27:
        /*0000*/ 	.byte	0x28, 0x61, 0x64, 0x64, 0x72, 0x65, 0x73, 0x73, 0x20, 0x26, 0x20, 0x6d, 0x61, 0x73, 0x6b, 0x29
        /*0010*/ 	.byte	0x20, 0x3d, 0x3d, 0x20, 0x30, 0x00
	.type		$str$28,@object
	.size		$str$28,($str$26 - $str$28)
$str$28:
        /*0016*/ 	.byte	0x2f, 0x74, 0x6d, 0x70, 0x2f, 0x63, 0x75, 0x74, 0x6c, 0x61, 0x73, 0x73, 0x5f, 0x73, 0x77, 0x65
        /*0026*/ 	.byte	0x65, 0x70, 0x5f, 0x73, 0x72, 0x63, 0x2f, 0x69, 0x6e, 0x63, 0x6c, 0x75, 0x64, 0x65, 0x2f, 0x63
        /*0036*/ 	.byte	0x75, 0x74, 0x65, 0x2f, 0x70, 0x6f, 0x69, 0x6e, 0x74, 0x65, 0x72, 0x5f, 0x66, 0x6c, 0x61, 0x67
        /*0046*/ 	.byte	0x67, 0x65, 0x64, 0x2e, 0x68, 0x70, 0x70, 0x00
	.type		$str$26,@object
	.size		$str$26,($str$25 - $str$26)
$str$26:
        /*004e*/ 	.byte	0x2f, 0x74, 0x6d, 0x70, 0x2f, 0x63, 0x75, 0x74, 0x6c, 0x61, 0x73, 0x73, 0x5f, 0x73, 0x77, 0x65
        /*005e*/ 	.byte	0x65, 0x70, 0x5f, 0x73, 0x72, 0x63, 0x2f, 0x69, 0x6e, 0x63, 0x6c, 0x75, 0x64, 0x65, 0x2f, 0x63
        /*006e*/ 	.byte	0x75, 0x74, 0x65, 0x2f, 0x61, 0x74, 0x6f, 0x6d, 0x2f, 0x63, 0x6f, 0x70, 0x79, 0x5f, 0x74, 0x72
        /*007e*/ 	.byte	0x61, 0x69, 0x74, 0x73, 0x5f, 0x73, 0x6d, 0x31, 0x30, 0x30, 0x2e, 0x68, 0x70, 0x70, 0x00
	.type		$str$25,@object
	.size		$str$25,(__unnamed_1 - $str$25)
$str$25:
        /*008d*/ 	.byte	0x28, 0x28, 0x75, 0x69, 0x6e, 0x74, 0x33, 0x32, 0x5f, 0x74, 0x28, 0x74, 0x68, 0x72, 0x65, 0x61
        /*009d*/ 	.byte	0x64, 0x49, 0x64, 0x78, 0x2e, 0x78, 0x29, 0x20, 0x2f, 0x20, 0x33, 0x32, 0x29, 0x20, 0x25, 0x20
        /*00ad*/ 	.byte	0x34, 0x29, 0x20, 0x3d, 0x3d, 0x20, 0x28, 0x28, 0x28, 0x74, 0x6d, 0x65, 0x6d, 0x5f, 0x61, 0x64
        /*00bd*/ 	.byte	0x64, 0x72, 0x20, 0x3e, 0x3e, 0x20, 0x31, 0x36, 0x29, 0x20, 0x2f, 0x20, 0x33, 0x32, 0x29, 0x20
        /*00cd*/ 	.byte	0x25, 0x20, 0x34, 0x29, 0x00
	.type		__unnamed_1,@object
	.size		__unnamed_1,(__unnamed_2 - __unnamed_1)
__unnamed_1:
        /*00d2*/ 	.byte	0x61, 0x75, 0x74, 0x6f, 0x20, 0x63, 0x75, 0x74, 0x65, 0x3a, 0x3a, 0x61, 0x73, 0x5f, 0x70, 0x6f
        /* <DEDUP_REMOVED lines=24> */
        /*0262*/ 	.byte	0x3c, 0x34, 0x30, 0x39, 0x36, 0x3e, 0x3e, 0x3e, 0x3e, 0x5d, 0x00
	.type		__unnamed_2,@object
	.size		__unnamed_2,(.L_2 - __unnamed_2)
__unnamed_2:
        /* <DEDUP_REMOVED lines=40> */
        /*04ed*/ 	.byte	0x74, 0x65, 0x3a, 0x3a, 0x43, 0x3c, 0x30, 0x3e, 0x3e, 0x3e, 0x3e, 0x5d, 0x00
.L_2:


//--------------------- .nv.shared._ZN7cutlass13device_kernelINS_4gemm6kernel13GemmUniversalIN4cute5tupleIJiiiiEEENS1_10collective13CollectiveMmaINS1_35MainloopSm100TmaUmmaWarpSpecializedILi4ELi2ELi4ENS5_IJNS4_1CILi2EEESB_NSA_ILi1EEEEEEEENS5_IJNSA_ILi64EEESF_NSA_ILi32EEEEEENS_12float_e5m2_tENS5_IJlSC_lEEESI_SJ_NS4_8TiledMMAINS4_8MMA_AtomIJNS4_10MMA_TraitsINS4_19SM100_MMA_F8F6F4_SSEJSI_SI_fSF_SF_NS4_17integral_constantINS4_4UMMA5MajorELSQ_0EEESR_NSO_INSP_7ScaleInELSS_0EEEST_EEEEEENS4_6LayoutINS5_IJSC_SC_SC_EEENS5_IJNSA_ILi0EEESY_SY_EEEEENS5_IJNS4_10UnderscoreES11_S11_EEEEENS4_23SM90_TMA_LOAD_MULTICASTENS4_14ComposedLayoutINS4_7SwizzleILi1ELi4ELi3EEENS4_18smem_ptr_flag_bitsILi8EEENSW_INS5_IJNSA_ILi8EEESG_EEENS5_IJSG_SC_EEEEEEEvNS4_8identityES14_S1E_vS1F_EENS_8epilogue10collective18CollectiveEpilogueINS1H_23Sm100TmaWarpSpecializedILi1ELi1ELi32ELb0ELb0EEEJSH_NS5_IJNSW_ISF_SC_EES1M_EEESI_SJ_SI_SJ_NS1H_6fusion15FusionCallbacksIS1L_NS1O_17LinearCombinationISI_fSI_fLNS_15FloatRoundStyleE2EEESH_S1N_JEEENS4_5SM1004TMEM4LOAD26SM100_TMEM_LOAD_16dp32b32xENS4_13SM90_TMA_LOADENS15_INS16_ILi2ELi4ELi3EEES19_NSW_INS5_IJS1A_SF_EEENS5_IJSF_SC_EEEEEEENS4_39AutoVectorizingCopyWithAssumedAlignmentILi128EEENS4_14SM90_TMA_STOREES23_S25_S25_EEEvvEEEEvNT_6ParamsE --------------------------
	.section	.nv.shared._ZN7cutlass13device_kernelINS_4gemm6kernel13GemmUniversalIN4cute5tupleIJiiiiEEENS1_10collective13CollectiveMmaINS1_35MainloopSm100TmaUmmaWarpSpecializedILi4ELi2ELi4ENS5_IJNS4_1CILi2EEESB_NSA_ILi1EEEEEEEENS5_IJNSA_ILi64EEESF_NSA_ILi32EEEEEENS_12float_e5m2_tENS5_IJlSC_lEEESI_SJ_NS4_8TiledMMAINS4_8MMA_AtomIJNS4_10MMA_TraitsINS4_19SM100_MMA_F8F6F4_SSEJSI_SI_fSF_SF_NS4_17integral_constantINS4_4UMMA5MajorELSQ_0EEESR_NSO_INSP_7ScaleInELSS_0EEEST_EEEEEENS4_6LayoutINS5_IJSC_SC_SC_EEENS5_IJNSA_ILi0EEESY_SY_EEEEENS5_IJNS4_10UnderscoreES11_S11_EEEEENS4_23SM90_TMA_LOAD_MULTICASTENS4_14ComposedLayoutINS4_7SwizzleILi1ELi4ELi3EEENS4_18smem_ptr_flag_bitsILi8EEENSW_INS5_IJNSA_ILi8EEESG_EEENS5_IJSG_SC_EEEEEEEvNS4_8identityES14_S1E_vS1F_EENS_8epilogue10collective18CollectiveEpilogueINS1H_23Sm100TmaWarpSpecializedILi1ELi1ELi32ELb0ELb0EEEJSH_NS5_IJNSW_ISF_SC_EES1M_EEESI_SJ_SI_SJ_NS1H_6fusion15FusionCallbacksIS1L_NS1O_17LinearCombinationISI_fSI_fLNS_15FloatRoundStyleE2EEESH_S1N_JEEENS4_5SM1004TMEM4LOAD26SM100_TMEM_LOAD_16dp32b32xENS4_13SM90_TMA_LOADENS15_INS16_ILi2ELi4ELi3EEES19_NSW_INS5_IJS1A_SF_EEENS5_IJSF_SC_EEEEEEENS4_39AutoVectorizingCopyWithAssumedAlignmentILi128EEENS4_14SM90_TMA_STOREES23_S25_S25_EEEvvEEEEvNT_6ParamsE,"aw",@nobits
	.sectionflags	@""
	.align	16
	.zero		1024


//--------------------- .nv.shared.reserved.0     --------------------------
	.section	.nv.shared.reserved.0,"aw",@nobits
	.weak		__nv_reservedSMEM_offset_0_alias
	.size		__nv_reservedSMEM_offset_0_alias, 0, 64
	.other		__nv_reservedSMEM_offset_0_alias,@"STO_CUDA_RESERVED_SHARED STV_DEFAULT"
__nv_reservedSMEM_offset_0_alias:
	.zero		0
.nv.shared.reserved.0:
	.zero		64
	.weak		__nv_reservedSMEM_tcgen05_partition
	.type		__nv_reservedSMEM_tcgen05_partition,@object
	.size		__nv_reservedSMEM_tcgen05_partition,(.L_0 - __nv_reservedSMEM_tcgen05_partition)
__nv_reservedSMEM_tcgen05_partition:
	.zero		32
.L_0:


//--------------------- .nv.global                --------------------------
	.section	.nv.global,"aw",@nobits
.nv.global:
	.type		_ZN39_INTERNAL_b36d28fc_4_k_cu_7ef63926_89884cute1_E,@object
	.size		_ZN39_INTERNAL_b36d28fc_4_k_cu_7ef63926_89884cute1_E,(_ZN39_INTERNAL_b36d28fc_4_k_cu_7ef63926_89884cuda3std3__45__cpo6cbeginE - _ZN39_INTERNAL_b36d28fc_4_k_cu_7ef63926_89884cute1_E)
_ZN39_INTERNAL_b36d28fc_4_k_cu_7ef63926_89884cute1_E:
	.zero		1
	.type		_ZN39_INTERNAL_b36d28fc_4_k_cu_7ef63926_89884cuda3std3__45__cpo6cbeginE,@object
	.size		_ZN39_INTERNAL_b36d28fc_4_k_cu_7ef63926_89884cuda3std3__45__cpo6cbeginE,(_ZN39_INTERNAL_b36d28fc_4_k_cu_7ef63926_89884cuda3std3__48in_placeE - _ZN39_INTERNAL_b36d28fc_4_k_cu_7ef63926_89884cuda3std3__45__cpo6cbeginE)
_ZN39_INTERNAL_b36d28fc_4_k_cu_7ef63926_89884cuda3std3__45__cpo6cbeginE:
	.zero		1
	.type		_ZN39_INTERNAL_b36d28fc_4_k_cu_7ef63926_89884cuda3std3__48in_placeE,@object
	.size		_ZN39_INTERNAL_b36d28fc_4_k_cu_7ef63926_89884cuda3std3__48in_placeE,(_ZN39_INTERNAL_b36d28fc_4_k_cu_7ef63926_89884cuda3std6ranges3__45__cpo9iter_moveE - _ZN39_INTERNAL_b36d28fc_4_k_cu_7ef63926_89884cuda3std3__48in_placeE)
_ZN39_INTERNAL_b36d28fc_4_k_cu_7ef63926_89884cuda3std3__48in_placeE:
	.zero		1
	.type		_ZN39_INTERNAL_b36d28fc_4_k_cu_7ef63926_89884cuda3std6ranges3__45__cpo9iter_moveE,@object
	.size		_ZN39_INTERNAL_b36d28fc_4_k_cu_7ef63926_89884cuda3std6ranges3__45__cpo9iter_moveE,(_ZN39_INTERNAL_b36d28fc_4_k_cu_7ef63926_89884cuda3std3__45__cpo5beginE - _ZN39_INTERNAL_b36d28fc_4_k_cu_7ef63926_89884cuda3std6ranges3__45__cpo9iter_moveE)
_ZN39_INTERNAL_b36d28fc_4_k_cu_7ef63926_89884cuda3std6ranges3__45__cpo9iter_moveE:
	.zero		1
	.type		_ZN39_INTERNAL_b36d28fc_4_k_cu_7ef63926_89884cuda3std3__45__cpo5beginE,@object
	.size		_ZN39_INTERNAL_b36d28fc_4_k_cu_7ef63926_89884cuda3std3__45__cpo5beginE,(_ZN39_INTERNAL_b36d28fc_4_k_cu_7ef63926_89884cuda3std3__441_GLOBAL__N__b36d28fc_4_k_cu_7ef63926_89886ignoreE - _ZN39_INTERNAL_b36d28fc_4_k_cu_7ef63926_89884cuda3std3__45__cpo5beginE)
_ZN39_INTERNAL_b36d28fc_4_k_cu_7ef63926_89884cuda3std3__45__cpo5beginE:
	.zero		1
	.type		_ZN39_INTERNAL_b36d28fc_4_k_cu_7ef63926_89884cuda3std3__441_GLOBAL__N__b36d28fc_4_k_cu_7ef63926_89886ignoreE,@object
	.size		_ZN39_INTERNAL_b36d28fc_4_k_cu_7ef63926_89884cuda3std3__441_GLOBAL__N__b36d28fc_4_k_cu_7ef63926_89886ignoreE,(_ZN39_INTERNAL_b36d28fc_4_k_cu_7ef63926_89884cute7productE - _ZN39_INTERNAL_b36d28fc_4_k_cu_7ef63926_89884cuda3std3__441_GLOBAL__N__b36d28fc_4_k_cu_7ef63926_89886ignoreE)
_ZN39_INTERNAL_b36d28fc_4_k_cu_7ef63926_89884cuda3std3__441_GLOBAL__N__b36d28fc_4_k_cu_7ef63926_89886ignoreE:
	.zero		1
	.type		_ZN39_INTERNAL_b36d28fc_4_k_cu_7ef63926_89884cute7productE,@object
	.size		_ZN39_INTERNAL_b36d28fc_4_k_cu_7ef63926_89884cute7productE,(_ZN39_INTERNAL_b36d28fc_4_k_cu_7ef63926_89884cuda3std3__45__cpo3endE - _ZN39_INTERNAL_b36d28fc_4_k_cu_7ef63926_89884cute7productE)
_ZN39_INTERNAL_b36d28fc_4_k_cu_7ef63926_89884cute7productE:
	.zero		1
	.type		_ZN39_INTERNAL_b36d28fc_4_k_cu_7ef63926_89884cuda3std3__45__cpo3endE,@object
	.size		_ZN39_INTERNAL_b36d28fc_4_k_cu_7ef63926_89884cuda3std3__45__cpo3endE,(_ZN39_INTERNAL_b36d28fc_4_k_cu_7ef63926_89884cuda3std3__419piecewise_constructE - _ZN39_INTERNAL_b36d28fc_4_k_cu_7ef63926_89884cuda3std3__45__cpo3endE)
_ZN39_INTERNAL_b36d28fc_4_k_cu_7ef63926_89884cuda3std3__45__cpo3endE:
	.zero		1
	.type		_ZN39_INTERNAL_b36d28fc_4_k_cu_7ef63926_89884cuda3std3__419piecewise_constructE,@object
	.size		_ZN39_INTERNAL_b36d28fc_4_k_cu_7ef63926_89884cuda3std3__419piecewise_constructE,(_ZN39_INTERNAL_b36d28fc_4_k_cu_7ef63926_89884cuda3std3__45__cpo4cendE - _ZN39_INTERNAL_b36d28fc_4_k_cu_7ef63926_89884cuda3std3__419piecewise_constructE)
_ZN39_INTERNAL_b36d28fc_4_k_cu_7ef63926_89884cuda3std3__419piecewise_constructE:
	.zero		1
	.type		_ZN39_INTERNAL_b36d28fc_4_k_cu_7ef63926_89884cuda3std3__45__cpo4cendE,@object
	.size		_ZN39_INTERNAL_b36d28fc_4_k_cu_7ef63926_89884cuda3std3__45__cpo4cendE,(_ZN39_INTERNAL_b36d28fc_4_k_cu_7ef63926_89884cuda3std6ranges3__45__cpo4swapE - _ZN39_INTERNAL_b36d28fc_4_k_cu_7ef63926_89884cuda3std3__45__cpo4cendE)
_ZN39_INTERNAL_b36d28fc_4_k_cu_7ef63926_89884cuda3std3__45__cpo4cendE:
	.zero		1
	.type		_ZN39_INTERNAL_b36d28fc_4_k_cu_7ef63926_89884cuda3std6ranges3__45__cpo4swapE,@object
	.size		_ZN39_INTERNAL_b36d28fc_4_k_cu_7ef63926_89884cuda3std6ranges3__45__cpo4swapE,(.L_10 - _ZN39_INTERNAL_b36d28fc_4_k_cu_7ef63926_89884cuda3std6ranges3__45__cpo4swapE)
_ZN39_INTERNAL_b36d28fc_4_k_cu_7ef63926_89884cuda3std6ranges3__45__cpo4swapE:
	.zero		1
.L_10:


//--------------------- .nv.constant0._ZN7cutlass13device_kernelINS_4gemm6kernel13GemmUniversalIN4cute5tupleIJiiiiEEENS1_10collective13CollectiveMmaINS1_35MainloopSm100TmaUmmaWarpSpecializedILi4ELi2ELi4ENS5_IJNS4_1CILi2EEESB_NSA_ILi1EEEEEEEENS5_IJNSA_ILi64EEESF_NSA_ILi32EEEEEENS_12float_e5m2_tENS5_IJlSC_lEEESI_SJ_NS4_8TiledMMAINS4_8MMA_AtomIJNS4_10MMA_TraitsINS4_19SM100_MMA_F8F6F4_SSEJSI_SI_fSF_SF_NS4_17integral_constantINS4_4UMMA5MajorELSQ_0EEESR_NSO_INSP_7ScaleInELSS_0EEEST_EEEEEENS4_6LayoutINS5_IJSC_SC_SC_EEENS5_IJNSA_ILi0EEESY_SY_EEEEENS5_IJNS4_10UnderscoreES11_S11_EEEEENS4_23SM90_TMA_LOAD_MULTICASTENS4_14ComposedLayoutINS4_7SwizzleILi1ELi4ELi3EEENS4_18smem_ptr_flag_bitsILi8EEENSW_INS5_IJNSA_ILi8EEESG_EEENS5_IJSG_SC_EEEEEEEvNS4_8identityES14_S1E_vS1F_EENS_8epilogue10collective18CollectiveEpilogueINS1H_23Sm100TmaWarpSpecializedILi1ELi1ELi32ELb0ELb0EEEJSH_NS5_IJNSW_ISF_SC_EES1M_EEESI_SJ_SI_SJ_NS1H_6fusion15FusionCallbacksIS1L_NS1O_17LinearCombinationISI_fSI_fLNS_15FloatRoundStyleE2EEESH_S1N_JEEENS4_5SM1004TMEM4LOAD26SM100_TMEM_LOAD_16dp32b32xENS4_13SM90_TMA_LOADENS15_INS16_ILi2ELi4ELi3EEES19_NSW_INS5_IJS1A_SF_EEENS5_IJSF_SC_EEEEEEENS4_39AutoVectorizingCopyWithAssumedAlignmentILi128EEENS4_14SM90_TMA_STOREES23_S25_S25_EEEvvEEEEvNT_6ParamsE --------------------------
	.section	.nv.constant0._ZN7cutlass13device_kernelINS_4gemm6kernel13GemmUniversalIN4cute5tupleIJiiiiEEENS1_10collective13CollectiveMmaINS1_35MainloopSm100TmaUmmaWarpSpecializedILi4ELi2ELi4ENS5_IJNS4_1CILi2EEESB_NSA_ILi1EEEEEEEENS5_IJNSA_ILi64EEESF_NSA_ILi32EEEEEENS_12float_e5m2_tENS5_IJlSC_lEEESI_SJ_NS4_8TiledMMAINS4_8MMA_AtomIJNS4_10MMA_TraitsINS4_19SM100_MMA_F8F6F4_SSEJSI_SI_fSF_SF_NS4_17integral_constantINS4_4UMMA5MajorELSQ_0EEESR_NSO_INSP_7ScaleInELSS_0EEEST_EEEEEENS4_6LayoutINS5_IJSC_SC_SC_EEENS5_IJNSA_ILi0EEESY_SY_EEEEENS5_IJNS4_10UnderscoreES11_S11_EEEEENS4_23SM90_TMA_LOAD_MULTICASTENS4_14ComposedLayoutINS4_7SwizzleILi1ELi4ELi3EEENS4_18smem_ptr_flag_bitsILi8EEENSW_INS5_IJNSA_ILi8EEESG_EEENS5_IJSG_SC_EEEEEEEvNS4_8identityES14_S1E_vS1F_EENS_8epilogue10collective18CollectiveEpilogueINS1H_23Sm100TmaWarpSpecializedILi1ELi1ELi32ELb0ELb0EEEJSH_NS5_IJNSW_ISF_SC_EES1M_EEESI_SJ_SI_SJ_NS1H_6fusion15FusionCallbacksIS1L_NS1O_17LinearCombinationISI_fSI_fLNS_15FloatRoundStyleE2EEESH_S1N_JEEENS4_5SM1004TMEM4LOAD26SM100_TMEM_LOAD_16dp32b32xENS4_13SM90_TMA_LOADENS15_INS16_ILi2ELi4ELi3EEES19_NSW_INS5_IJS1A_SF_EEENS5_IJSF_SC_EEEEEEENS4_39AutoVectorizingCopyWithAssumedAlignmentILi128EEENS4_14SM90_TMA_STOREES23_S25_S25_EEEvvEEEEvNT_6ParamsE,"a",@progbits
	.sectionflags	@""
	.align	4
.nv.constant0._ZN7cutlass13device_kernelINS_4gemm6kernel13GemmUniversalIN4cute5tupleIJiiiiEEENS1_10collective13CollectiveMmaINS1_35MainloopSm100TmaUmmaWarpSpecializedILi4ELi2ELi4ENS5_IJNS4_1CILi2EEESB_NSA_ILi1EEEEEEEENS5_IJNSA_ILi64EEESF_NSA_ILi32EEEEEENS_12float_e5m2_tENS5_IJlSC_lEEESI_SJ_NS4_8TiledMMAINS4_8MMA_AtomIJNS4_10MMA_TraitsINS4_19SM100_MMA_F8F6F4_SSEJSI_SI_fSF_SF_NS4_17integral_constantINS4_4UMMA5MajorELSQ_0EEESR_NSO_INSP_7ScaleInELSS_0EEEST_EEEEEENS4_6LayoutINS5_IJSC_SC_SC_EEENS5_IJNSA_ILi0EEESY_SY_EEEEENS5_IJNS4_10UnderscoreES11_S11_EEEEENS4_23SM90_TMA_LOAD_MULTICASTENS4_14ComposedLayoutINS4_7SwizzleILi1ELi4ELi3EEENS4_18smem_ptr_flag_bitsILi8EEENSW_INS5_IJNSA_ILi8EEESG_EEENS5_IJSG_SC_EEEEEEEvNS4_8identityES14_S1E_vS1F_EENS_8epilogue10collective18CollectiveEpilogueINS1H_23Sm100TmaWarpSpecializedILi1ELi1ELi32ELb0ELb0EEEJSH_NS5_IJNSW_ISF_SC_EES1M_EEESI_SJ_SI_SJ_NS1H_6fusion15FusionCallbacksIS1L_NS1O_17LinearCombinationISI_fSI_fLNS_15FloatRoundStyleE2EEESH_S1N_JEEENS4_5SM1004TMEM4LOAD26SM100_TMEM_LOAD_16dp32b32xENS4_13SM90_TMA_LOADENS15_INS16_ILi2ELi4ELi3EEES19_NSW_INS5_IJS1A_SF_EEENS5_IJSF_SC_EEEEEEENS4_39AutoVectorizingCopyWithAssumedAlignmentILi128EEENS4_14SM90_TMA_STOREES23_S25_S25_EEEvvEEEEvNT_6ParamsE:
	.zero		2944


//--------------------- SYMBOLS --------------------------

	.type		.nv.reservedSmem.offset0,@object
	.size		.nv.reservedSmem.offset0,0x4
	.type		.nv.reservedSmem.cap,@object
	.size		.nv.reservedSmem.cap,0x4
	.type		__assertfail,@function
